//
// Generated by NVIDIA NVVM Compiler
//
// Compiler Build ID: CL-36424714
// Cuda compilation tools, release 13.0, V13.0.88
// Based on NVVM 20.0.0
//

.version 9.0
.target sm_100
.address_size 64

	// .globl	_Z26calculate_integral_textureyPf
.const .align 4 .u32 c_theta_resolution;
.const .align 4 .u32 c_phi_resolution;
.global .align 4 .b8 __cudart_i2opi_f[24] = {65, 144, 67, 60, 153, 149, 98, 219, 192, 221, 52, 245, 209, 87, 39, 252, 41, 21, 68, 78, 110, 131, 249, 162};

.visible .entry _Z26calculate_integral_textureyPf(
	.param .u64 _Z26calculate_integral_textureyPf_param_0,
	.param .u64 .ptr .align 1 _Z26calculate_integral_textureyPf_param_1
)
{
	.local .align 4 .b8 	__local_depot0[28];
	.reg .b64 	%SP;
	.reg .b64 	%SPL;
	.reg .pred 	%p<12>;
	.reg .b32 	%r<54>;
	.reg .b32 	%f<40>;
	.reg .b64 	%rd<24>;
	.reg .b64 	%fd<12>;

	mov.u64 	%SPL, __local_depot0;
	ld.param.u64 	%rd9, [_Z26calculate_integral_textureyPf_param_0];
	ld.param.u64 	%rd10, [_Z26calculate_integral_textureyPf_param_1];
	add.u64 	%rd1, %SPL, 0;
	mov.u32 	%r20, %tid.x;
	mov.u32 	%r21, %ctaid.x;
	mov.u32 	%r22, %ntid.x;
	mad.lo.s32 	%r1, %r21, %r22, %r20;
	mov.u32 	%r23, %tid.y;
	mov.u32 	%r24, %ctaid.y;
	mov.u32 	%r25, %ntid.y;
	mad.lo.s32 	%r26, %r24, %r25, %r23;
	ld.const.u32 	%r3, [c_theta_resolution];
	setp.ge.s32 	%p1, %r1, %r3;
	ld.const.u32 	%r27, [c_phi_resolution];
	setp.ge.s32 	%p2, %r26, %r27;
	or.pred  	%p3, %p1, %p2;
	@%p3 bra 	$L__BB0_10;
	cvt.rn.f64.s32 	%fd1, %r1;
	mul.f64 	%fd2, %fd1, 0d400921FB54442D18;
	add.s32 	%r28, %r3, -1;
	cvt.rn.f64.s32 	%fd3, %r28;
	div.rn.f64 	%fd4, %fd2, %fd3;
	cvt.rn.f32.f64 	%f1, %fd4;
	mov.f64 	%fd5, 0d400921FB54442D18;
	div.rn.f64 	%fd6, %fd5, %fd3;
	cvt.rn.f32.f64 	%f2, %fd6;
	add.s32 	%r5, %r27, -1;
	cvt.rn.f32.s32 	%f9, %r1;
	cvt.rn.f32.u32 	%f10, %r26;
	tex.2d.v4.f32.f32 	{%f3, %f11, %f12, %f13}, [%rd9, {%f9, %f10}];
	mul.f32 	%f14, %f1, 0f3F22F983;
	cvt.rni.s32.f32 	%r53, %f14;
	cvt.rn.f32.s32 	%f15, %r53;
	fma.rn.f32 	%f16, %f15, 0fBFC90FDA, %f1;
	fma.rn.f32 	%f17, %f15, 0fB3A22168, %f16;
	fma.rn.f32 	%f39, %f15, 0fA7C234C5, %f17;
	abs.f32 	%f5, %f1;
	setp.ltu.f32 	%p4, %f5, 0f47CE4780;
	@%p4 bra 	$L__BB0_9;
	setp.neu.f32 	%p5, %f5, 0f7F800000;
	@%p5 bra 	$L__BB0_4;
	mov.f32 	%f20, 0f00000000;
	mul.rn.f32 	%f39, %f1, %f20;
	mov.b32 	%r53, 0;
	bra.uni 	$L__BB0_9;
$L__BB0_4:
	mov.b32 	%r7, %f1;
	shl.b32 	%r30, %r7, 8;
	or.b32  	%r8, %r30, -2147483648;
	mov.b64 	%rd23, 0;
	mov.b32 	%r50, 0;
	mov.u64 	%rd21, __cudart_i2opi_f;
	mov.u64 	%rd22, %rd1;
$L__BB0_5:
	.pragma "nounroll";
	ld.global.nc.u32 	%r31, [%rd21];
	mad.wide.u32 	%rd14, %r31, %r8, %rd23;
	shr.u64 	%rd23, %rd14, 32;
	st.local.u32 	[%rd22], %rd14;
	add.s32 	%r50, %r50, 1;
	add.s64 	%rd22, %rd22, 4;
	add.s64 	%rd21, %rd21, 4;
	setp.ne.s32 	%p6, %r50, 6;
	@%p6 bra 	$L__BB0_5;
	shr.u32 	%r32, %r7, 23;
	st.local.u32 	[%rd1+24], %rd23;
	and.b32  	%r11, %r32, 31;
	and.b32  	%r33, %r32, 224;
	add.s32 	%r34, %r33, -128;
	shr.u32 	%r35, %r34, 5;
	mul.wide.u32 	%rd15, %r35, 4;
	sub.s64 	%rd8, %rd1, %rd15;
	ld.local.u32 	%r51, [%rd8+24];
	ld.local.u32 	%r52, [%rd8+20];
	setp.eq.s32 	%p7, %r11, 0;
	@%p7 bra 	$L__BB0_8;
	shf.l.wrap.b32 	%r51, %r52, %r51, %r11;
	ld.local.u32 	%r36, [%rd8+16];
	shf.l.wrap.b32 	%r52, %r36, %r52, %r11;
$L__BB0_8:
	shr.u32 	%r37, %r51, 30;
	shf.l.wrap.b32 	%r38, %r52, %r51, 2;
	shl.b32 	%r39, %r52, 2;
	shr.u32 	%r40, %r38, 31;
	add.s32 	%r41, %r40, %r37;
	neg.s32 	%r42, %r41;
	setp.lt.s32 	%p8, %r7, 0;
	selp.b32 	%r53, %r42, %r41, %p8;
	xor.b32  	%r43, %r38, %r7;
	shr.s32 	%r44, %r38, 31;
	xor.b32  	%r45, %r44, %r38;
	xor.b32  	%r46, %r44, %r39;
	cvt.u64.u32 	%rd16, %r45;
	shl.b64 	%rd17, %rd16, 32;
	cvt.u64.u32 	%rd18, %r46;
	or.b64  	%rd19, %rd17, %rd18;
	cvt.rn.f64.s64 	%fd7, %rd19;
	mul.f64 	%fd8, %fd7, 0d3BF921FB54442D19;
	cvt.rn.f32.f64 	%f18, %fd8;
	neg.f32 	%f19, %f18;
	setp.lt.s32 	%p9, %r43, 0;
	selp.f32 	%f39, %f19, %f18, %p9;
$L__BB0_9:
	mul.rn.f32 	%f21, %f39, %f39;
	and.b32  	%r48, %r53, 1;
	setp.eq.b32 	%p10, %r48, 1;
	selp.f32 	%f22, 0f3F800000, %f39, %p10;
	fma.rn.f32 	%f23, %f21, %f22, 0f00000000;
	fma.rn.f32 	%f24, %f21, 0f37CBAC00, 0fBAB607ED;
	selp.f32 	%f25, %f24, 0fB94D4153, %p10;
	selp.f32 	%f26, 0f3D2AAABB, 0f3C0885E4, %p10;
	fma.rn.f32 	%f27, %f25, %f21, %f26;
	selp.f32 	%f28, 0fBEFFFFFF, 0fBE2AAAA8, %p10;
	fma.rn.f32 	%f29, %f27, %f21, %f28;
	fma.rn.f32 	%f30, %f29, %f23, %f22;
	and.b32  	%r49, %r53, 2;
	setp.eq.s32 	%p11, %r49, 0;
	mov.f32 	%f31, 0f00000000;
	sub.f32 	%f32, %f31, %f30;
	selp.f32 	%f33, %f30, %f32, %p11;
	mul.f32 	%f34, %f33, %f2;
	cvt.rn.f64.u32 	%fd9, %r5;
	mov.f64 	%fd10, 0d401921FB54442D18;
	div.rn.f64 	%fd11, %fd10, %fd9;
	cvt.rn.f32.f64 	%f35, %fd11;
	mul.f32 	%f36, %f34, %f35;
	mul.f32 	%f37, %f3, %f36;
	cvta.to.global.u64 	%rd20, %rd10;
	atom.global.add.f32 	%f38, [%rd20], %f37;
$L__BB0_10:
	ret;

}
	// .globl	_Z34calculate_integral_no_texture_stepPfS_
.visible .entry _Z34calculate_integral_no_texture_stepPfS_(
	.param .u64 .ptr .align 1 _Z34calculate_integral_no_texture_stepPfS__param_0,
	.param .u64 .ptr .align 1 _Z34calculate_integral_no_texture_stepPfS__param_1
)
{
	.local .align 4 .b8 	__local_depot1[28];
	.reg .b64 	%SP;
	.reg .b64 	%SPL;
	.reg .pred 	%p<12>;
	.reg .b32 	%r<55>;
	.reg .b32 	%f<35>;
	.reg .b64 	%rd<27>;
	.reg .b64 	%fd<12>;

	mov.u64 	%SPL, __local_depot1;
	ld.param.u64 	%rd9, [_Z34calculate_integral_no_texture_stepPfS__param_0];
	ld.param.u64 	%rd10, [_Z34calculate_integral_no_texture_stepPfS__param_1];
	add.u64 	%rd1, %SPL, 0;
	mov.u32 	%r20, %tid.x;
	mov.u32 	%r21, %ctaid.x;
	mov.u32 	%r22, %ntid.x;
	mad.lo.s32 	%r1, %r21, %r22, %r20;
	mov.u32 	%r23, %tid.y;
	mov.u32 	%r24, %ctaid.y;
	mov.u32 	%r25, %ntid.y;
	mad.lo.s32 	%r26, %r24, %r25, %r23;
	ld.const.u32 	%r3, [c_theta_resolution];
	setp.ge.s32 	%p1, %r1, %r3;
	ld.const.u32 	%r27, [c_phi_resolution];
	setp.ge.s32 	%p2, %r26, %r27;
	or.pred  	%p3, %p1, %p2;
	@%p3 bra 	$L__BB1_10;
	cvta.to.global.u64 	%rd12, %rd10;
	mad.lo.s32 	%r28, %r27, %r1, %r26;
	cvt.rn.f64.s32 	%fd1, %r1;
	mul.f64 	%fd2, %fd1, 0d400921FB54442D18;
	add.s32 	%r29, %r3, -1;
	cvt.rn.f64.s32 	%fd3, %r29;
	div.rn.f64 	%fd4, %fd2, %fd3;
	cvt.rn.f32.f64 	%f1, %fd4;
	mov.f64 	%fd5, 0d400921FB54442D18;
	div.rn.f64 	%fd6, %fd5, %fd3;
	cvt.rn.f32.f64 	%f2, %fd6;
	add.s32 	%r5, %r27, -1;
	mul.wide.s32 	%rd13, %r28, 4;
	add.s64 	%rd14, %rd12, %rd13;
	ld.global.f32 	%f3, [%rd14];
	mul.f32 	%f9, %f1, 0f3F22F983;
	cvt.rni.s32.f32 	%r54, %f9;
	cvt.rn.f32.s32 	%f10, %r54;
	fma.rn.f32 	%f11, %f10, 0fBFC90FDA, %f1;
	fma.rn.f32 	%f12, %f10, 0fB3A22168, %f11;
	fma.rn.f32 	%f34, %f10, 0fA7C234C5, %f12;
	abs.f32 	%f5, %f1;
	setp.ltu.f32 	%p4, %f5, 0f47CE4780;
	@%p4 bra 	$L__BB1_9;
	setp.neu.f32 	%p5, %f5, 0f7F800000;
	@%p5 bra 	$L__BB1_4;
	mov.f32 	%f15, 0f00000000;
	mul.rn.f32 	%f34, %f1, %f15;
	mov.b32 	%r54, 0;
	bra.uni 	$L__BB1_9;
$L__BB1_4:
	mov.b32 	%r7, %f1;
	shl.b32 	%r31, %r7, 8;
	or.b32  	%r8, %r31, -2147483648;
	mov.b64 	%rd26, 0;
	mov.b32 	%r51, 0;
	mov.u64 	%rd24, __cudart_i2opi_f;
	mov.u64 	%rd25, %rd1;
$L__BB1_5:
	.pragma "nounroll";
	ld.global.nc.u32 	%r32, [%rd24];
	mad.wide.u32 	%rd17, %r32, %r8, %rd26;
	shr.u64 	%rd26, %rd17, 32;
	st.local.u32 	[%rd25], %rd17;
	add.s32 	%r51, %r51, 1;
	add.s64 	%rd25, %rd25, 4;
	add.s64 	%rd24, %rd24, 4;
	setp.ne.s32 	%p6, %r51, 6;
	@%p6 bra 	$L__BB1_5;
	shr.u32 	%r33, %r7, 23;
	st.local.u32 	[%rd1+24], %rd26;
	and.b32  	%r11, %r33, 31;
	and.b32  	%r34, %r33, 224;
	add.s32 	%r35, %r34, -128;
	shr.u32 	%r36, %r35, 5;
	mul.wide.u32 	%rd18, %r36, 4;
	sub.s64 	%rd8, %rd1, %rd18;
	ld.local.u32 	%r52, [%rd8+24];
	ld.local.u32 	%r53, [%rd8+20];
	setp.eq.s32 	%p7, %r11, 0;
	@%p7 bra 	$L__BB1_8;
	shf.l.wrap.b32 	%r52, %r53, %r52, %r11;
	ld.local.u32 	%r37, [%rd8+16];
	shf.l.wrap.b32 	%r53, %r37, %r53, %r11;
$L__BB1_8:
	shr.u32 	%r38, %r52, 30;
	shf.l.wrap.b32 	%r39, %r53, %r52, 2;
	shl.b32 	%r40, %r53, 2;
	shr.u32 	%r41, %r39, 31;
	add.s32 	%r42, %r41, %r38;
	neg.s32 	%r43, %r42;
	setp.lt.s32 	%p8, %r7, 0;
	selp.b32 	%r54, %r43, %r42, %p8;
	xor.b32  	%r44, %r39, %r7;
	shr.s32 	%r45, %r39, 31;
	xor.b32  	%r46, %r45, %r39;
	xor.b32  	%r47, %r45, %r40;
	cvt.u64.u32 	%rd19, %r46;
	shl.b64 	%rd20, %rd19, 32;
	cvt.u64.u32 	%rd21, %r47;
	or.b64  	%rd22, %rd20, %rd21;
	cvt.rn.f64.s64 	%fd7, %rd22;
	mul.f64 	%fd8, %fd7, 0d3BF921FB54442D19;
	cvt.rn.f32.f64 	%f13, %fd8;
	neg.f32 	%f14, %f13;
	setp.lt.s32 	%p9, %r44, 0;
	selp.f32 	%f34, %f14, %f13, %p9;
$L__BB1_9:
	mul.rn.f32 	%f16, %f34, %f34;
	and.b32  	%r49, %r54, 1;
	setp.eq.b32 	%p10, %r49, 1;
	selp.f32 	%f17, 0f3F800000, %f34, %p10;
	fma.rn.f32 	%f18, %f16, %f17, 0f00000000;
	fma.rn.f32 	%f19, %f16, 0f37CBAC00, 0fBAB607ED;
	selp.f32 	%f20, %f19, 0fB94D4153, %p10;
	selp.f32 	%f21, 0f3D2AAABB, 0f3C0885E4, %p10;
	fma.rn.f32 	%f22, %f20, %f16, %f21;
	selp.f32 	%f23, 0fBEFFFFFF, 0fBE2AAAA8, %p10;
	fma.rn.f32 	%f24, %f22, %f16, %f23;
	fma.rn.f32 	%f25, %f24, %f18, %f17;
	and.b32  	%r50, %r54, 2;
	setp.eq.s32 	%p11, %r50, 0;
	mov.f32 	%f26, 0f00000000;
	sub.f32 	%f27, %f26, %f25;
	selp.f32 	%f28, %f25, %f27, %p11;
	mul.f32 	%f29, %f3, %f28;
	mul.f32 	%f30, %f29, %f2;
	cvt.rn.f64.u32 	%fd9, %r5;
	mov.f64 	%fd10, 0d401921FB54442D18;
	div.rn.f64 	%fd11, %fd10, %fd9;
	cvt.rn.f32.f64 	%f31, %fd11;
	mul.f32 	%f32, %f30, %f31;
	cvta.to.global.u64 	%rd23, %rd9;
	atom.global.add.f32 	%f33, [%rd23], %f32;
$L__BB1_10:
	ret;

}
	// .globl	_Z36calculate_integral_no_texture_linearPfS_
.visible .entry _Z36calculate_integral_no_texture_linearPfS_(
	.param .u64 .ptr .align 1 _Z36calculate_integral_no_texture_linearPfS__param_0,
	.param .u64 .ptr .align 1 _Z36calculate_integral_no_texture_linearPfS__param_1
)
{
	.local .align 4 .b8 	__local_depot2[28];
	.reg .b64 	%SP;
	.reg .b64 	%SPL;
	.reg .pred 	%p<12>;
	.reg .b32 	%r<55>;
	.reg .b32 	%f<57>;
	.reg .b64 	%rd<29>;
	.reg .b64 	%fd<12>;

	mov.u64 	%SPL, __local_depot2;
	ld.param.u64 	%rd9, [_Z36calculate_integral_no_texture_linearPfS__param_0];
	ld.param.u64 	%rd10, [_Z36calculate_integral_no_texture_linearPfS__param_1];
	add.u64 	%rd1, %SPL, 0;
	mov.u32 	%r20, %tid.x;
	mov.u32 	%r21, %ctaid.x;
	mov.u32 	%r22, %ntid.x;
	mad.lo.s32 	%r1, %r21, %r22, %r20;
	mov.u32 	%r23, %tid.y;
	mov.u32 	%r24, %ctaid.y;
	mov.u32 	%r25, %ntid.y;
	mad.lo.s32 	%r26, %r24, %r25, %r23;
	ld.const.u32 	%r27, [c_theta_resolution];
	add.s32 	%r3, %r27, -1;
	setp.ge.s32 	%p1, %r1, %r3;
	ld.const.u32 	%r28, [c_phi_resolution];
	add.s32 	%r5, %r28, -1;
	setp.ge.s32 	%p2, %r26, %r5;
	or.pred  	%p3, %p1, %p2;
	@%p3 bra 	$L__BB2_10;
	cvta.to.global.u64 	%rd12, %rd10;
	mad.lo.s32 	%r29, %r28, %r1, %r26;
	mul.wide.s32 	%rd13, %r29, 4;
	add.s64 	%rd14, %rd12, %rd13;
	ld.global.f32 	%f9, [%rd14];
	mul.wide.s32 	%rd15, %r28, 4;
	add.s64 	%rd16, %rd14, %rd15;
	ld.global.f32 	%f10, [%rd16];
	ld.global.f32 	%f11, [%rd14+4];
	ld.global.f32 	%f12, [%rd16+4];
	cvt.rn.f64.s32 	%fd1, %r1;
	mul.f64 	%fd2, %fd1, 0d400921FB54442D18;
	cvt.rn.f64.s32 	%fd3, %r3;
	div.rn.f64 	%fd4, %fd2, %fd3;
	cvt.rn.f32.f64 	%f1, %fd4;
	mov.f64 	%fd5, 0d400921FB54442D18;
	div.rn.f64 	%fd6, %fd5, %fd3;
	cvt.rn.f32.f64 	%f2, %fd6;
	cvt.rn.f32.s32 	%f13, %r1;
	add.f32 	%f14, %f13, 0f3F000000;
	cvt.rn.f32.s32 	%f15, %r3;
	div.rn.f32 	%f16, %f14, %f15;
	cvt.rn.f32.u32 	%f17, %r26;
	add.f32 	%f18, %f17, 0f3F000000;
	cvt.rn.f32.u32 	%f19, %r5;
	div.rn.f32 	%f20, %f18, %f19;
	mov.f32 	%f21, 0f3F800000;
	sub.f32 	%f22, %f21, %f16;
	sub.f32 	%f23, %f21, %f20;
	mul.f32 	%f24, %f22, %f23;
	mul.f32 	%f25, %f16, %f23;
	mul.f32 	%f26, %f10, %f25;
	fma.rn.f32 	%f27, %f9, %f24, %f26;
	mul.f32 	%f28, %f22, %f20;
	fma.rn.f32 	%f29, %f11, %f28, %f27;
	mul.f32 	%f30, %f16, %f20;
	fma.rn.f32 	%f3, %f12, %f30, %f29;
	mul.f32 	%f31, %f1, 0f3F22F983;
	cvt.rni.s32.f32 	%r54, %f31;
	cvt.rn.f32.s32 	%f32, %r54;
	fma.rn.f32 	%f33, %f32, 0fBFC90FDA, %f1;
	fma.rn.f32 	%f34, %f32, 0fB3A22168, %f33;
	fma.rn.f32 	%f56, %f32, 0fA7C234C5, %f34;
	abs.f32 	%f5, %f1;
	setp.ltu.f32 	%p4, %f5, 0f47CE4780;
	@%p4 bra 	$L__BB2_9;
	setp.neu.f32 	%p5, %f5, 0f7F800000;
	@%p5 bra 	$L__BB2_4;
	mov.f32 	%f37, 0f00000000;
	mul.rn.f32 	%f56, %f1, %f37;
	mov.b32 	%r54, 0;
	bra.uni 	$L__BB2_9;
$L__BB2_4:
	mov.b32 	%r7, %f1;
	shl.b32 	%r31, %r7, 8;
	or.b32  	%r8, %r31, -2147483648;
	mov.b64 	%rd28, 0;
	mov.b32 	%r51, 0;
	mov.u64 	%rd26, __cudart_i2opi_f;
	mov.u64 	%rd27, %rd1;
$L__BB2_5:
	.pragma "nounroll";
	ld.global.nc.u32 	%r32, [%rd26];
	mad.wide.u32 	%rd19, %r32, %r8, %rd28;
	shr.u64 	%rd28, %rd19, 32;
	st.local.u32 	[%rd27], %rd19;
	add.s32 	%r51, %r51, 1;
	add.s64 	%rd27, %rd27, 4;
	add.s64 	%rd26, %rd26, 4;
	setp.ne.s32 	%p6, %r51, 6;
	@%p6 bra 	$L__BB2_5;
	shr.u32 	%r33, %r7, 23;
	st.local.u32 	[%rd1+24], %rd28;
	and.b32  	%r11, %r33, 31;
	and.b32  	%r34, %r33, 224;
	add.s32 	%r35, %r34, -128;
	shr.u32 	%r36, %r35, 5;
	mul.wide.u32 	%rd20, %r36, 4;
	sub.s64 	%rd8, %rd1, %rd20;
	ld.local.u32 	%r52, [%rd8+24];
	ld.local.u32 	%r53, [%rd8+20];
	setp.eq.s32 	%p7, %r11, 0;
	@%p7 bra 	$L__BB2_8;
	shf.l.wrap.b32 	%r52, %r53, %r52, %r11;
	ld.local.u32 	%r37, [%rd8+16];
	shf.l.wrap.b32 	%r53, %r37, %r53, %r11;
$L__BB2_8:
	shr.u32 	%r38, %r52, 30;
	shf.l.wrap.b32 	%r39, %r53, %r52, 2;
	shl.b32 	%r40, %r53, 2;
	shr.u32 	%r41, %r39, 31;
	add.s32 	%r42, %r41, %r38;
	neg.s32 	%r43, %r42;
	setp.lt.s32 	%p8, %r7, 0;
	selp.b32 	%r54, %r43, %r42, %p8;
	xor.b32  	%r44, %r39, %r7;
	shr.s32 	%r45, %r39, 31;
	xor.b32  	%r46, %r45, %r39;
	xor.b32  	%r47, %r45, %r40;
	cvt.u64.u32 	%rd21, %r46;
	shl.b64 	%rd22, %rd21, 32;
	cvt.u64.u32 	%rd23, %r47;
	or.b64  	%rd24, %rd22, %rd23;
	cvt.rn.f64.s64 	%fd7, %rd24;
	mul.f64 	%fd8, %fd7, 0d3BF921FB54442D19;
	cvt.rn.f32.f64 	%f35, %fd8;
	neg.f32 	%f36, %f35;
	setp.lt.s32 	%p9, %r44, 0;
	selp.f32 	%f56, %f36, %f35, %p9;
$L__BB2_9:
	mul.rn.f32 	%f38, %f56, %f56;
	and.b32  	%r49, %r54, 1;
	setp.eq.b32 	%p10, %r49, 1;
	selp.f32 	%f39, 0f3F800000, %f56, %p10;
	fma.rn.f32 	%f40, %f38, %f39, 0f00000000;
	fma.rn.f32 	%f41, %f38, 0f37CBAC00, 0fBAB607ED;
	selp.f32 	%f42, %f41, 0fB94D4153, %p10;
	selp.f32 	%f43, 0f3D2AAABB, 0f3C0885E4, %p10;
	fma.rn.f32 	%f44, %f42, %f38, %f43;
	selp.f32 	%f45, 0fBEFFFFFF, 0fBE2AAAA8, %p10;
	fma.rn.f32 	%f46, %f44, %f38, %f45;
	fma.rn.f32 	%f47, %f46, %f40, %f39;
	and.b32  	%r50, %r54, 2;
	setp.eq.s32 	%p11, %r50, 0;
	mov.f32 	%f48, 0f00000000;
	sub.f32 	%f49, %f48, %f47;
	selp.f32 	%f50, %f47, %f49, %p11;
	mul.f32 	%f51, %f50, %f2;
	cvt.rn.f64.u32 	%fd9, %r5;
	mov.f64 	%fd10, 0d401921FB54442D18;
	div.rn.f64 	%fd11, %fd10, %fd9;
	cvt.rn.f32.f64 	%f52, %fd11;
	mul.f32 	%f53, %f51, %f52;
	mul.f32 	%f54, %f3, %f53;
	cvta.to.global.u64 	%rd25, %rd9;
	atom.global.add.f32 	%f55, [%rd25], %f54;
$L__BB2_10:
	ret;

}


// ===== COMPILED SASS (sm_100) =====

	.target	sm_100

	.elftype	@"ET_EXEC"


//--------------------- .note.nv.tkinfo           --------------------------
	.section	.note.nv.tkinfo,"",@"SHT_NOTE"
	.sectionflags	@"SHF_NOTE_NV_TKINFO"
	.tkinfo
        /*0018*/ 	.word	0x00000002
        /*0030*/ 	.string	""
        /*0030*/ 	.string	"ptxas"
        /*0030*/ 	.string	"Cuda compilation tools, release 13.0, V13.0.88"
        /*0030*/ 	.string	"Build cuda_13.0.r13.0/compiler.36424714_0"
        /*0030*/ 	.string	"-arch sm_100 -m 64 "



//--------------------- .note.nv.cuinfo           --------------------------
	.section	.note.nv.cuinfo,"",@"SHT_NOTE"
	.sectionflags	@"SHF_NOTE_NV_CUINFO"
        /*0018*/ 	.short	0x0002
        /*001a*/ 	.short	0x0064
        /*001c*/ 	.short	0x0082
	.zero		2


//--------------------- .nv.info                  --------------------------
	.section	.nv.info,"",@"SHT_CUDA_INFO"
	.align	4


	//----- nvinfo : EIATTR_REGCOUNT
	.align		4
        /*0000*/ 	.byte	0x04, 0x2f
        /*0002*/ 	.short	(.L_4 - .L_3)
	.align		4
.L_3:
        /*0004*/ 	.word	index@(_Z26calculate_integral_textureyPf)
        /*0008*/ 	.word	0x0000001d


	//----- nvinfo : EIATTR_FRAME_SIZE
	.align		4
.L_4:
        /*000c*/ 	.byte	0x04, 0x11
        /*000e*/ 	.short	(.L_6 - .L_5)
	.align		4
.L_5:
        /*0010*/ 	.word	index@($__internal_3_$__cuda_sm20_div_rn_f64_full)
        /*0014*/ 	.word	0x00000020


	//----- nvinfo : EIATTR_FRAME_SIZE
	.align		4
.L_6:
        /*0018*/ 	.byte	0x04, 0x11
        /*001a*/ 	.short	(.L_8 - .L_7)
	.align		4
.L_7:
        /*001c*/ 	.word	index@(_Z26calculate_integral_textureyPf)
        /*0020*/ 	.word	0x00000020


	//----- nvinfo : EIATTR_REGCOUNT
	.align		4
.L_8:
        /*0024*/ 	.byte	0x04, 0x2f
        /*0026*/ 	.short	(.L_10 - .L_9)
	.align		4
.L_9:
        /*0028*/ 	.word	index@(_Z34calculate_integral_no_texture_stepPfS_)
        /*002c*/ 	.word	0x0000001c


	//----- nvinfo : EIATTR_FRAME_SIZE
	.align		4
.L_10:
        /*0030*/ 	.byte	0x04, 0x11
        /*0032*/ 	.short	(.L_12 - .L_11)
	.align		4
.L_11:
        /*0034*/ 	.word	index@($__internal_2_$__cuda_sm20_div_rn_f64_full)
        /*0038*/ 	.word	0x00000020


	//----- nvinfo : EIATTR_FRAME_SIZE
	.align		4
.L_12:
        /*003c*/ 	.byte	0x04, 0x11
        /*003e*/ 	.short	(.L_14 - .L_13)
	.align		4
.L_13:
        /*0040*/ 	.word	index@(_Z34calculate_integral_no_texture_stepPfS_)
        /*0044*/ 	.word	0x00000020


	//----- nvinfo : EIATTR_REGCOUNT
	.align		4
.L_14:
        /*0048*/ 	.byte	0x04, 0x2f
        /*004a*/ 	.short	(.L_16 - .L_15)
	.align		4
.L_15:
        /*004c*/ 	.word	index@(_Z36calculate_integral_no_texture_linearPfS_)
        /*0050*/ 	.word	0x00000020


	//----- nvinfo : EIATTR_FRAME_SIZE
	.align		4
.L_16:
        /*0054*/ 	.byte	0x04, 0x11
        /*0056*/ 	.short	(.L_18 - .L_17)
	.align		4
.L_17:
        /*0058*/ 	.word	index@($__internal_1_$__cuda_sm3x_div_rn_noftz_f32_slowpath)
        /*005c*/ 	.word	0x00000020


	//----- nvinfo : EIATTR_FRAME_SIZE
	.align		4
.L_18:
        /*0060*/ 	.byte	0x04, 0x11
        /*0062*/ 	.short	(.L_20 - .L_19)
	.align		4
.L_19:
        /*0064*/ 	.word	index@($__internal_0_$__cuda_sm20_div_rn_f64_full)
        /*0068*/ 	.word	0x00000020


	//----- nvinfo : EIATTR_FRAME_SIZE
	.align		4
.L_20:
        /*006c*/ 	.byte	0x04, 0x11
        /*006e*/ 	.short	(.L_22 - .L_21)
	.align		4
.L_21:
        /*0070*/ 	.word	index@(_Z36calculate_integral_no_texture_linearPfS_)
        /*0074*/ 	.word	0x00000020


	//----- nvinfo : EIATTR_MIN_STACK_SIZE
	.align		4
.L_22:
        /*0078*/ 	.byte	0x04, 0x12
        /*007a*/ 	.short	(.L_24 - .L_23)
	.align		4
.L_23:
        /*007c*/ 	.word	index@(_Z36calculate_integral_no_texture_linearPfS_)
        /*0080*/ 	.word	0x00000020


	//----- nvinfo : EIATTR_MIN_STACK_SIZE
	.align		4
.L_24:
        /*0084*/ 	.byte	0x04, 0x12
        /*0086*/ 	.short	(.L_26 - .L_25)
	.align		4
.L_25:
        /*0088*/ 	.word	index@(_Z34calculate_integral_no_texture_stepPfS_)
        /*008c*/ 	.word	0x00000020


	//----- nvinfo : EIATTR_MIN_STACK_SIZE
	.align		4
.L_26:
        /*0090*/ 	.byte	0x04, 0x12
        /*0092*/ 	.short	(.L_28 - .L_27)
	.align		4
.L_27:
        /*0094*/ 	.word	index@(_Z26calculate_integral_textureyPf)
        /*0098*/ 	.word	0x00000020
.L_28:


//--------------------- .nv.compat                --------------------------
	.section	.nv.compat,"",@"SHT_CUDA_COMPAT_INFO"
	.align	4
        /*0000*/ 	.byte	0x02, 0x09, 0x00, 0x00, 0x02, 0x02, 0x02, 0x00, 0x02, 0x05, 0x05, 0x00, 0x03, 0x07, 0x01, 0x01
        /*0010*/ 	.byte	0x02, 0x03, 0x00, 0x00, 0x02, 0x06, 0x01, 0x00, 0x04, 0x0b, 0x08, 0x00, 0x01, 0x00, 0x00, 0x00
        /*0020*/ 	.byte	0x00, 0x00, 0x00, 0x00


//--------------------- .nv.info._Z36calculate_integral_no_texture_linearPfS_ --------------------------
	.section	.nv.info._Z36calculate_integral_no_texture_linearPfS_,"",@"SHT_CUDA_INFO"
	.sectionflags	@""
	.align	4


	//----- nvinfo : EIATTR_CUDA_API_VERSION
	.align		4
        /*0000*/ 	.byte	0x04, 0x37
        /*0002*/ 	.short	(.L_30 - .L_29)
.L_29:
        /*0004*/ 	.word	0x00000082


	//----- nvinfo : EIATTR_KPARAM_INFO
	.align		4
.L_30:
        /*0008*/ 	.byte	0x04, 0x17
        /*000a*/ 	.short	(.L_32 - .L_31)
.L_31:
        /*000c*/ 	.word	0x00000000
        /*0010*/ 	.short	0x0001
        /*0012*/ 	.short	0x0008
        /*0014*/ 	.byte	0x00, 0xf5, 0x21, 0x00


	//----- nvinfo : EIATTR_KPARAM_INFO
	.align		4
.L_32:
        /*0018*/ 	.byte	0x04, 0x17
        /*001a*/ 	.short	(.L_34 - .L_33)
.L_33:
        /*001c*/ 	.word	0x00000000
        /*0020*/ 	.short	0x0000
        /*0022*/ 	.short	0x0000
        /*0024*/ 	.byte	0x00, 0xf5, 0x21, 0x00


	//----- nvinfo : EIATTR_SPARSE_MMA_MASK
	.align		4
.L_34:
        /*0028*/ 	.byte	0x03, 0x50
        /*002a*/ 	.short	0x0000


	//----- nvinfo : EIATTR_MAXREG_COUNT
	.align		4
        /*002c*/ 	.byte	0x03, 0x1b
        /*002e*/ 	.short	0x00ff


	//----- nvinfo : EIATTR_MERCURY_ISA_VERSION
	.align		4
        /*0030*/ 	.byte	0x03, 0x5f
        /*0032*/ 	.short	0x0101


	//----- nvinfo : EIATTR_VRC_CTA_INIT_COUNT
	.align		4
        /*0034*/ 	.byte	0x02, 0x4a
	.zero		1
	.zero		1


	//----- nvinfo : EIATTR_EXIT_INSTR_OFFSETS
	.align		4
        /*0038*/ 	.byte	0x04, 0x1c
        /*003a*/ 	.short	(.L_36 - .L_35)


	//   ....[0]....
.L_35:
        /*003c*/ 	.word	0x000000f0


	//   ....[1]....
        /*0040*/ 	.word	0x00000e70


	//----- nvinfo : EIATTR_CRS_STACK_SIZE
	.align		4
.L_36:
        /*0044*/ 	.byte	0x04, 0x1e
        /*0046*/ 	.short	(.L_38 - .L_37)
.L_37:
        /*0048*/ 	.word	0x00000000


	//----- nvinfo : EIATTR_CBANK_PARAM_SIZE
	.align		4
.L_38:
        /*004c*/ 	.byte	0x03, 0x19
        /*004e*/ 	.short	0x0010


	//----- nvinfo : EIATTR_PARAM_CBANK
	.align		4
        /*0050*/ 	.byte	0x04, 0x0a
        /*0052*/ 	.short	(.L_40 - .L_39)
	.align		4
.L_39:
        /*0054*/ 	.word	index@(.nv.constant0._Z36calculate_integral_no_texture_linearPfS_)
        /*0058*/ 	.short	0x0380
        /*005a*/ 	.short	0x0010


	//----- nvinfo : EIATTR_SW_WAR
	.align		4
.L_40:
        /*005c*/ 	.byte	0x04, 0x36
        /*005e*/ 	.short	(.L_42 - .L_41)
.L_41:
        /*0060*/ 	.word	0x00000008
.L_42:


//--------------------- .nv.info._Z34calculate_integral_no_texture_stepPfS_ --------------------------
	.section	.nv.info._Z34calculate_integral_no_texture_stepPfS_,"",@"SHT_CUDA_INFO"
	.sectionflags	@""
	.align	4


	//----- nvinfo : EIATTR_CUDA_API_VERSION
	.align		4
        /*0000*/ 	.byte	0x04, 0x37
        /*0002*/ 	.short	(.L_44 - .L_43)
.L_43:
        /*0004*/ 	.word	0x00000082


	//----- nvinfo : EIATTR_KPARAM_INFO
	.align		4
.L_44:
        /*0008*/ 	.byte	0x04, 0x17
        /*000a*/ 	.short	(.L_46 - .L_45)
.L_45:
        /*000c*/ 	.word	0x00000000
        /*0010*/ 	.short	0x0001
        /*0012*/ 	.short	0x0008
        /*0014*/ 	.byte	0x00, 0xf5, 0x21, 0x00


	//----- nvinfo : EIATTR_KPARAM_INFO
	.align		4
.L_46:
        /*0018*/ 	.byte	0x04, 0x17
        /*001a*/ 	.short	(.L_48 - .L_47)
.L_47:
        /*001c*/ 	.word	0x00000000
        /*0020*/ 	.short	0x0000
        /*0022*/ 	.short	0x0000
        /*0024*/ 	.byte	0x00, 0xf5, 0x21, 0x00


	//----- nvinfo : EIATTR_SPARSE_MMA_MASK
	.align		4
.L_48:
        /*0028*/ 	.byte	0x03, 0x50
        /*002a*/ 	.short	0x0000


	//----- nvinfo : EIATTR_MAXREG_COUNT
	.align		4
        /*002c*/ 	.byte	0x03, 0x1b
        /*002e*/ 	.short	0x00ff


	//----- nvinfo : EIATTR_MERCURY_ISA_VERSION
	.align		4
        /*0030*/ 	.byte	0x03, 0x5f
        /*0032*/ 	.short	0x0101


	//----- nvinfo : EIATTR_VRC_CTA_INIT_COUNT
	.align		4
        /*0034*/ 	.byte	0x02, 0x4a
	.zero		1
	.zero		1


	//----- nvinfo : EIATTR_EXIT_INSTR_OFFSETS
	.align		4
        /*0038*/ 	.byte	0x04, 0x1c
        /*003a*/ 	.short	(.L_50 - .L_49)


	//   ....[0]....
.L_49:
        /*003c*/ 	.word	0x000000d0


	//   ....[1]....
        /*0040*/ 	.word	0x00000ba0


	//----- nvinfo : EIATTR_CRS_STACK_SIZE
	.align		4
.L_50:
        /*0044*/ 	.byte	0x04, 0x1e
        /*0046*/ 	.short	(.L_52 - .L_51)
.L_51:
        /*0048*/ 	.word	0x00000000


	//----- nvinfo : EIATTR_CBANK_PARAM_SIZE
	.align		4
.L_52:
        /*004c*/ 	.byte	0x03, 0x19
        /*004e*/ 	.short	0x0010


	//----- nvinfo : EIATTR_PARAM_CBANK
	.align		4
        /*0050*/ 	.byte	0x04, 0x0a
        /*0052*/ 	.short	(.L_54 - .L_53)
	.align		4
.L_53:
        /*0054*/ 	.word	index@(.nv.constant0._Z34calculate_integral_no_texture_stepPfS_)
        /*0058*/ 	.short	0x0380
        /*005a*/ 	.short	0x0010


	//----- nvinfo : EIATTR_SW_WAR
	.align		4
.L_54:
        /*005c*/ 	.byte	0x04, 0x36
        /*005e*/ 	.short	(.L_56 - .L_55)
.L_55:
        /*0060*/ 	.word	0x00000008
.L_56:


//--------------------- .nv.info._Z26calculate_integral_textureyPf --------------------------
	.section	.nv.info._Z26calculate_integral_textureyPf,"",@"SHT_CUDA_INFO"
	.sectionflags	@""
	.align	4


	//----- nvinfo : EIATTR_CUDA_API_VERSION
	.align		4
        /*0000*/ 	.byte	0x04, 0x37
        /*0002*/ 	.short	(.L_58 - .L_57)
.L_57:
        /*0004*/ 	.word	0x00000082


	//----- nvinfo : EIATTR_KPARAM_INFO
	.align		4
.L_58:
        /*0008*/ 	.byte	0x04, 0x17
        /*000a*/ 	.short	(.L_60 - .L_59)
.L_59:
        /*000c*/ 	.word	0x00000000
        /*0010*/ 	.short	0x0001
        /*0012*/ 	.short	0x0008
        /*0014*/ 	.byte	0x00, 0xf5, 0x21, 0x00


	//----- nvinfo : EIATTR_KPARAM_INFO
	.align		4
.L_60:
        /*0018*/ 	.byte	0x04, 0x17
        /*001a*/ 	.short	(.L_62 - .L_61)
.L_61:
        /*001c*/ 	.word	0x00000000
        /*0020*/ 	.short	0x0000
        /*0022*/ 	.short	0x0000
        /*0024*/ 	.byte	0x00, 0xf0, 0x21, 0x00


	//----- nvinfo : EIATTR_SPARSE_MMA_MASK
	.align		4
.L_62:
        /*0028*/ 	.byte	0x03, 0x50
        /*002a*/ 	.short	0x0000


	//----- nvinfo : EIATTR_MAXREG_COUNT
	.align		4
        /*002c*/ 	.byte	0x03, 0x1b
        /*002e*/ 	.short	0x00ff


	//----- nvinfo : EIATTR_MERCURY_ISA_VERSION
	.align		4
        /*0030*/ 	.byte	0x03, 0x5f
        /*0032*/ 	.short	0x0101


	//----- nvinfo : EIATTR_VRC_CTA_INIT_COUNT
	.align		4
        /*0034*/ 	.byte	0x02, 0x4a
	.zero		1
	.zero		1


	//----- nvinfo : EIATTR_EXIT_INSTR_OFFSETS
	.align		4
        /*0038*/ 	.byte	0x04, 0x1c
        /*003a*/ 	.short	(.L_64 - .L_63)


	//   ....[0]....
.L_63:
        /*003c*/ 	.word	0x000000d0


	//   ....[1]....
        /*0040*/ 	.word	0x00000bc0


	//----- nvinfo : EIATTR_CRS_STACK_SIZE
	.align		4
.L_64:
        /*0044*/ 	.byte	0x04, 0x1e
        /*0046*/ 	.short	(.L_66 - .L_65)
.L_65:
        /*0048*/ 	.word	0x00000000


	//----- nvinfo : EIATTR_CBANK_PARAM_SIZE
	.align		4
.L_66:
        /*004c*/ 	.byte	0x03, 0x19
        /*004e*/ 	.short	0x0010


	//----- nvinfo : EIATTR_PARAM_CBANK
	.align		4
        /*0050*/ 	.byte	0x04, 0x0a
        /*0052*/ 	.short	(.L_68 - .L_67)
	.align		4
.L_67:
        /*0054*/ 	.word	index@(.nv.constant0._Z26calculate_integral_textureyPf)
        /*0058*/ 	.short	0x0380
        /*005a*/ 	.short	0x0010


	//----- nvinfo : EIATTR_SW_WAR
	.align		4
.L_68:
        /*005c*/ 	.byte	0x04, 0x36
        /*005e*/ 	.short	(.L_70 - .L_69)
.L_69:
        /*0060*/ 	.word	0x00000008
.L_70:


//--------------------- .nv.callgraph             --------------------------
	.section	.nv.callgraph,"",@"SHT_CUDA_CALLGRAPH"
	.align	4
	.sectionentsize	8
	.align		4
        /*0000*/ 	.word	0x00000000
	.align		4
        /*0004*/ 	.word	0xffffffff
	.align		4
        /*0008*/ 	.word	0x00000000
	.align		4
        /*000c*/ 	.word	0xfffffffe
	.align		4
        /*0010*/ 	.word	0x00000000
	.align		4
        /*0014*/ 	.word	0xfffffffd
	.align		4
        /*0018*/ 	.word	0x00000000
	.align		4
        /*001c*/ 	.word	0xfffffffc


//--------------------- .nv.constant3             --------------------------
	.section	.nv.constant3,"a",@progbits
	.align	4
.nv.constant3:
	.type		c_theta_resolution,@object
	.size		c_theta_resolution,(c_phi_resolution - c_theta_resolution)
c_theta_resolution:
	.zero		4
	.type		c_phi_resolution,@object
	.size		c_phi_resolution,(.L_1 - c_phi_resolution)
c_phi_resolution:
	.zero		4
.L_1:


//--------------------- .nv.constant4             --------------------------
	.section	.nv.constant4,"a",@progbits
	.align	8
	.align		8
.nv.constant4:
        /*0000*/ 	.dword	__cudart_i2opi_f


//--------------------- .text._Z36calculate_integral_no_texture_linearPfS_ --------------------------
	.section	.text._Z36calculate_integral_no_texture_linearPfS_,"ax",@progbits
	.align	128
        .global         _Z36calculate_integral_no_texture_linearPfS_
        .type           _Z36calculate_integral_no_texture_linearPfS_,@function
        .size           _Z36calculate_integral_no_texture_linearPfS_,(.L_x_55 - _Z36calculate_integral_no_texture_linearPfS_)
        .other          _Z36calculate_integral_no_texture_linearPfS_,@"STO_CUDA_ENTRY STV_DEFAULT"
_Z36calculate_integral_no_texture_linearPfS_:
.text._Z36calculate_integral_no_texture_linearPfS_:
[----:B------:R-:W0:Y:S01]  /*0000*/  LDC R1, c[0x0][0x37c] ;  /* 0x0000df00ff017b82 */ /* 0x000e220000000800 */
[----:B------:R-:W1:Y:S07]  /*0010*/  S2R R2, SR_TID.Y ;  /* 0x0000000000027919 */ /* 0x000e6e0000002200 */
[----:B------:R-:W2:Y:S01]  /*0020*/  LDC R5, c[0x0][0x360] ;  /* 0x0000d800ff057b82 */ /* 0x000ea20000000800 */
[----:B0-----:R-:W-:Y:S01]  /*0030*/  VIADD R1, R1, 0xffffffe0 ;  /* 0xffffffe001017836 */ /* 0x001fe20000000000 */
[----:B------:R-:W2:Y:S06]  /*0040*/  S2R R4, SR_TID.X ;  /* 0x0000000000047919 */ /* 0x000eac0000002100 */
[----:B------:R-:W1:Y:S08]  /*0050*/  S2UR UR5, SR_CTAID.Y ;  /* 0x00000000000579c3 */ /* 0x000e700000002600 */
[----:B------:R-:W1:Y:S08]  /*0060*/  LDC R3, c[0x0][0x364] ;  /* 0x0000d900ff037b82 */ /* 0x000e700000000800 */
[----:B------:R-:W0:Y:S08]  /*0070*/  LDC.64 R12, c[0x3][RZ] ;  /* 0x00c00000ff0c7b82 */ /* 0x000e300000000a00 */
[----:B------:R-:W2:Y:S01]  /*0080*/  S2UR UR4, SR_CTAID.X ;  /* 0x00000000000479c3 */ /* 0x000ea20000002500 */
[----:B-1----:R-:W-:-:S02]  /*0090*/  IMAD R2, R3, UR5, R2 ;  /* 0x0000000503027c24 */ /* 0x002fc4000f8e0202 */
[----:B0-----:R-:W-:-:S05]  /*00a0*/  VIADD R3, R13, 0xffffffff ;  /* 0xffffffff0d037836 */ /* 0x001fca0000000000 */
[----:B------:R-:W-:Y:S01]  /*00b0*/  ISETP.GE.AND P0, PT, R2, R3, PT ;  /* 0x000000030200720c */ /* 0x000fe20003f06270 */
[----:B--2---:R-:W-:Y:S02]  /*00c0*/  IMAD R4, R5, UR4, R4 ;  /* 0x0000000405047c24 */ /* 0x004fe4000f8e0204 */
[----:B------:R-:W-:-:S05]  /*00d0*/  VIADD R5, R12, 0xffffffff ;  /* 0xffffffff0c057836 */ /* 0x000fca0000000000 */
[----:B------:R-:W-:-:S13]  /*00e0*/  ISETP.GE.OR P0, PT, R4, R5, P0 ;  /* 0x000000050400720c */ /* 0x000fda0000706670 */
[----:B------:R-:W-:Y:S05]  /*00f0*/  @P0 EXIT ;  /* 0x000000000000094d */ /* 0x000fea0003800000 */
[----:B------:R-:W0:Y:S01]  /*0100*/  I2F.F64 R8, R5 ;  /* 0x0000000500087312 */ /* 0x000e220000201c00 */
[----:B------:R-:W-:Y:S01]  /*0110*/  IMAD.MOV.U32 R14, RZ, RZ, 0x1 ;  /* 0x00000001ff0e7424 */ /* 0x000fe200078e00ff */
[----:B------:R-:W1:Y:S01]  /*0120*/  LDC.64 R10, c[0x0][0x388] ;  /* 0x0000e200ff0a7b82 */ /* 0x000e620000000a00 */
[----:B------:R-:W2:Y:S01]  /*0130*/  LDCU.64 UR6, c[0x0][0x358] ;  /* 0x00006b00ff0677ac */ /* 0x000ea20008000a00 */
[----:B------:R-:W-:-:S04]  /*0140*/  IMAD R7, R4, R13, R2 ;  /* 0x0000000d04077224 */ /* 0x000fc800078e0202 */
[----:B0-----:R-:W0:Y:S01]  /*0150*/  MUFU.RCP64H R15, R9 ;  /* 0x00000009000f7308 */ /* 0x001e220000001800 */
[----:B------:R-:W-:Y:S01]  /*0160*/  UMOV UR4, 0x54442d18 ;  /* 0x54442d1800047882 */ /* 0x000fe20000000000 */
[----:B------:R-:W-:Y:S01]  /*0170*/  UMOV UR5, 0x400921fb ;  /* 0x400921fb00057882 */ /* 0x000fe20000000000 */
[----:B-1----:R-:W-:-:S05]  /*0180*/  IMAD.WIDE R10, R7, 0x4, R10 ;  /* 0x00000004070a7825 */ /* 0x002fca00078e020a */
[----:B--2---:R-:W5:Y:S01]  /*0190*/  LDG.E R6, desc[UR6][R10.64] ;  /* 0x000000060a067981 */ /* 0x004f62000c1e1900 */
[----:B0-----:R-:W-:Y:S01]  /*01a0*/  DFMA R16, -R8, R14, 1 ;  /* 0x3ff000000810742b */ /* 0x001fe2000000010e */
[----:B------:R-:W-:Y:S02]  /*01b0*/  IMAD.WIDE R12, R13, 0x4, R10 ;  /* 0x000000040d0c7825 */ /* 0x000fe400078e020a */
[----:B------:R0:W5:Y:S04]  /*01c0*/  LDG.E R7, desc[UR6][R10.64+0x4] ;  /* 0x000004060a077981 */ /* 0x000168000c1e1900 */
[----:B------:R-:W5:Y:S01]  /*01d0*/  LDG.E R24, desc[UR6][R12.64] ;  /* 0x000000060c187981 */ /* 0x000f62000c1e1900 */
[----:B------:R-:W-:-:S03]  /*01e0*/  DFMA R16, R16, R16, R16 ;  /* 0x000000101010722b */ /* 0x000fc60000000010 */
[----:B------:R1:W5:Y:S05]  /*01f0*/  LDG.E R25, desc[UR6][R12.64+0x4] ;  /* 0x000004060c197981 */ /* 0x00036a000c1e1900 */
[----:B------:R-:W-:Y:S01]  /*0200*/  DFMA R16, R14, R16, R14 ;  /* 0x000000100e10722b */ /* 0x000fe2000000000e */
[----:B------:R-:W0:Y:S07]  /*0210*/  I2F.F64 R14, R4 ;  /* 0x00000004000e7312 */ /* 0x000e2e0000201c00 */
[----:B------:R-:W-:-:S08]  /*0220*/  DFMA R18, -R8, R16, 1 ;  /* 0x3ff000000812742b */ /* 0x000fd00000000110 */
[----:B------:R-:W-:Y:S02]  /*0230*/  DFMA R18, R16, R18, R16 ;  /* 0x000000121012722b */ /* 0x000fe40000000010 */
[----:B0-----:R-:W-:-:S08]  /*0240*/  DMUL R10, R14, UR4 ;  /* 0x000000040e0a7c28 */ /* 0x001fd00008000000 */
[----:B------:R-:W-:-:S08]  /*0250*/  DMUL R26, R10, R18 ;  /* 0x000000120a1a7228 */ /* 0x000fd00000000000 */
[----:B-1----:R-:W-:-:S08]  /*0260*/  DFMA R12, -R8, R26, R10 ;  /* 0x0000001a080c722b */ /* 0x002fd0000000010a */
[----:B------:R-:W-:Y:S01]  /*0270*/  DFMA R26, R18, R12, R26 ;  /* 0x0000000c121a722b */ /* 0x000fe2000000001a */
[----:B------:R-:W-:-:S09]  /*0280*/  FSETP.GEU.AND P1, PT, |R11|, 6.5827683646048100446e-37, PT ;  /* 0x036000000b00780b */ /* 0x000fd20003f2e200 */
[----:B------:R-:W-:-:S05]  /*0290*/  FFMA R0, RZ, R9, R27 ;  /* 0x00000009ff007223 */ /* 0x000fca000000001b */
[----:B------:R-:W-:Y:S01]  /*02a0*/  FSETP.GT.AND P0, PT, |R0|, 1.469367938527859385e-39, PT ;  /* 0x001000000000780b */ /* 0x000fe20003f04200 */
[----:B------:R-:W-:-:S12]  /*02b0*/  BSSY.RECONVERGENT B0, `(.L_x_0) ;  /* 0x0000008000007945 */ /* 0x000fd80003800200 */
[----:B------:R-:W-:Y:S05]  /*02c0*/  @P0 BRA P1, `(.L_x_1) ;  /* 0x0000000000180947 */ /* 0x000fea0000800000 */
[----:B------:R-:W-:Y:S01]  /*02d0*/  IMAD.MOV.U32 R14, RZ, RZ, R8 ;  /* 0x000000ffff0e7224 */ /* 0x000fe200078e0008 */
[----:B------:R-:W-:Y:S01]  /*02e0*/  MOV R0, 0x310 ;  /* 0x0000031000007802 */ /* 0x000fe20000000f00 */
[----:B------:R-:W-:-:S07]  /*02f0*/  IMAD.MOV.U32 R15, RZ, RZ, R9 ;  /* 0x000000ffff0f7224 */ /* 0x000fce00078e0009 */
[----:B-----5:R-:W-:Y:S05]  /*0300*/  CALL.REL.NOINC `($__internal_0_$__cuda_sm20_div_rn_f64_full) ;  /* 0x0000000800dc7944 */ /* 0x020fea0003c00000 */
[----:B------:R-:W-:Y:S02]  /*0310*/  IMAD.MOV.U32 R26, RZ, RZ, R20 ;  /* 0x000000ffff1a7224 */ /* 0x000fe400078e0014 */
[----:B------:R-:W-:-:S07]  /*0320*/  IMAD.MOV.U32 R27, RZ, RZ, R21 ;  /* 0x000000ffff1b7224 */ /* 0x000fce00078e0015 */
.L_x_1:
[----:B------:R-:W-:Y:S05]  /*0330*/  BSYNC.RECONVERGENT B0 ;  /* 0x0000000000007941 */ /* 0x000fea0003800200 */
.L_x_0:
[----:B------:R-:W0:Y:S01]  /*0340*/  MUFU.RCP64H R11, R9 ;  /* 0x00000009000b7308 */ /* 0x000e220000001800 */
[----:B------:R-:W-:Y:S01]  /*0350*/  IMAD.MOV.U32 R10, RZ, RZ, 0x1 ;  /* 0x00000001ff0a7424 */ /* 0x000fe200078e00ff */
[----:B------:R-:W-:Y:S01]  /*0360*/  UMOV UR4, 0x54442d18 ;  /* 0x54442d1800047882 */ /* 0x000fe20000000000 */
[----:B------:R-:W-:-:S05]  /*0370*/  UMOV UR5, 0x400921fb ;  /* 0x400921fb00057882 */ /* 0x000fca0000000000 */
[----:B------:R1:W2:Y:S01]  /*0380*/  F2F.F32.F64 R26, R26 ;  /* 0x0000001a001a7310 */ /* 0x0002a20000301000 */
[----:B0-----:R-:W-:-:S08]  /*0390*/  DFMA R12, -R8, R10, 1 ;  /* 0x3ff00000080c742b */ /* 0x001fd0000000010a */
[----:B------:R-:W-:-:S08]  /*03a0*/  DFMA R12, R12, R12, R12 ;  /* 0x0000000c0c0c722b */ /* 0x000fd0000000000c */
[----:B------:R-:W-:-:S08]  /*03b0*/  DFMA R12, R10, R12, R10 ;  /* 0x0000000c0a0c722b */ /* 0x000fd0000000000a */
[----:B------:R-:W-:-:S08]  /*03c0*/  DFMA R10, -R8, R12, 1 ;  /* 0x3ff00000080a742b */ /* 0x000fd0000000010c */
[----:B------:R-:W-:-:S08]  /*03d0*/  DFMA R14, R12, R10, R12 ;  /* 0x0000000a0c0e722b */ /* 0x000fd0000000000c */
[----:B------:R-:W-:-:S08]  /*03e0*/  DMUL R10, R14, UR4 ;  /* 0x000000040e0a7c28 */ /* 0x000fd00008000000 */
[----:B------:R-:W-:-:S08]  /*03f0*/  DFMA R12, -R8, R10, UR4 ;  /* 0x00000004080c7e2b */ /* 0x000fd0000800010a */
[----:B------:R-:W-:-:S10]  /*0400*/  DFMA R10, R14, R12, R10 ;  /* 0x0000000c0e0a722b */ /* 0x000fd4000000000a */
[----:B------:R-:W-:-:S05]  /*0410*/  FFMA R0, RZ, R9, R11 ;  /* 0x00000009ff007223 */ /* 0x000fca000000000b */
[----:B------:R-:W-:-:S13]  /*0420*/  FSETP.GT.AND P0, PT, |R0|, 1.469367938527859385e-39, PT ;  /* 0x001000000000780b */ /* 0x000fda0003f04200 */
[----:B-12---:R-:W-:Y:S05]  /*0430*/  @P0 BRA `(.L_x_2) ;  /* 0x0000000000200947 */ /* 0x006fea0003800000 */
[----:B------:R-:W-:Y:S01]  /*0440*/  IMAD.MOV.U32 R14, RZ, RZ, R8 ;  /* 0x000000ffff0e7224 */ /* 0x000fe200078e0008 */
[----:B------:R-:W-:Y:S01]  /*0450*/  MOV R0, 0x4a0 ;  /* 0x000004a000007802 */ /* 0x000fe20000000f00 */
[----:B------:R-:W-:Y:S02]  /*0460*/  IMAD.MOV.U32 R15, RZ, RZ, R9 ;  /* 0x000000ffff0f7224 */ /* 0x000fe400078e0009 */
[----:B------:R-:W-:Y:S02]  /*0470*/  IMAD.MOV.U32 R10, RZ, RZ, 0x54442d18 ;  /* 0x54442d18ff0a7424 */ /* 0x000fe400078e00ff */
[----:B------:R-:W-:-:S07]  /*0480*/  IMAD.MOV.U32 R11, RZ, RZ, 0x400921fb ;  /* 0x400921fbff0b7424 */ /* 0x000fce00078e00ff */
[----:B-----5:R-:W-:Y:S05]  /*0490*/  CALL.REL.NOINC `($__internal_0_$__cuda_sm20_div_rn_f64_full) ;  /* 0x0000000800787944 */ /* 0x020fea0003c00000 */
[----:B------:R-:W-:Y:S02]  /*04a0*/  IMAD.MOV.U32 R10, RZ, RZ, R20 ;  /* 0x000000ffff0a7224 */ /* 0x000fe400078e0014 */
[----:B------:R-:W-:-:S07]  /*04b0*/  IMAD.MOV.U32 R11, RZ, RZ, R21 ;  /* 0x000000ffff0b7224 */ /* 0x000fce00078e0015 */
.L_x_2:
[----:B------:R-:W-:Y:S01]  /*04c0*/  I2FP.F32.S32 R5, R5 ;  /* 0x0000000500057245 */ /* 0x000fe20000201400 */
[----:B------:R0:W1:Y:S01]  /*04d0*/  F2F.F32.F64 R10, R10 ;  /* 0x0000000a000a7310 */ /* 0x0000620000301000 */
[----:B------:R-:W-:Y:S01]  /*04e0*/  I2FP.F32.S32 R0, R4 ;  /* 0x0000000400007245 */ /* 0x000fe20000201400 */
[----:B------:R-:W-:Y:S04]  /*04f0*/  BSSY.RECONVERGENT B0, `(.L_x_3) ;  /* 0x000000d000007945 */ /* 0x000fe80003800200 */
[----:B------:R-:W-:Y:S02]  /*0500*/  FADD R0, R0, 0.5 ;  /* 0x3f00000000007421 */ /* 0x000fe40000000000 */
[----:B------:R-:W2:Y:S08]  /*0510*/  MUFU.RCP R8, R5 ;  /* 0x0000000500087308 */ /* 0x000eb00000001000 */
[----:B------:R-:W3:Y:S01]  /*0520*/  FCHK P0, R0, R5 ;  /* 0x0000000500007302 */ /* 0x000ee20000000000 */
[----:B--2---:R-:W-:-:S04]  /*0530*/  FFMA R9, -R5, R8, 1 ;  /* 0x3f80000005097423 */ /* 0x004fc80000000108 */
[----:B------:R-:W-:-:S04]  /*0540*/  FFMA R9, R8, R9, R8 ;  /* 0x0000000908097223 */ /* 0x000fc80000000008 */
[----:B------:R-:W-:-:S04]  /*0550*/  FFMA R4, R0, R9, RZ ;  /* 0x0000000900047223 */ /* 0x000fc800000000ff */
[----:B------:R-:W-:-:S04]  /*0560*/  FFMA R8, -R5, R4, R0 ;  /* 0x0000000405087223 */ /* 0x000fc80000000100 */
[----:B------:R-:W-:Y:S01]  /*0570*/  FFMA R4, R9, R8, R4 ;  /* 0x0000000809047223 */ /* 0x000fe20000000004 */
[----:B01-3--:R-:W-:Y:S06]  /*0580*/  @!P0 BRA `(.L_x_4) ;  /* 0x00000000000c8947 */ /* 0x00bfec0003800000 */
[----:B------:R-:W-:-:S07]  /*0590*/  MOV R8, 0x5b0 ;  /* 0x000005b000087802 */ /* 0x000fce0000000f00 */
[----:B-----5:R-:W-:Y:S05]  /*05a0*/  CALL.REL.NOINC `($__internal_1_$__cuda_sm3x_div_rn_noftz_f32_slowpath) ;  /* 0x0000000c00a07944 */ /* 0x020fea0003c00000 */
[----:B------:R-:W-:-:S07]  /*05b0*/  MOV R4, R0 ;  /* 0x0000000000047202 */ /* 0x000fce0000000f00 */
.L_x_4:
[----:B------:R-:W-:Y:S05]  /*05c0*/  BSYNC.RECONVERGENT B0 ;  /* 0x0000000000007941 */ /* 0x000fea0003800200 */
.L_x_3:
[----:B------:R-:W-:Y:S01]  /*05d0*/  I2FP.F32.U32 R5, R3 ;  /* 0x0000000300057245 */ /* 0x000fe20000201000 */
[----:B------:R-:W-:Y:S01]  /*05e0*/  BSSY.RECONVERGENT B0, `(.L_x_5) ;  /* 0x000000e000007945 */ /* 0x000fe20003800200 */
[----:B------:R-:W-:Y:S02]  /*05f0*/  I2FP.F32.U32 R0, R2 ;  /* 0x0000000200007245 */ /* 0x000fe40000201000 */
[----:B------:R-:W0:Y:S03]  /*0600*/  MUFU.RCP R8, R5 ;  /* 0x0000000500087308 */ /* 0x000e260000001000 */
[----:B------:R-:W-:-:S05]  /*0610*/  FADD R0, R0, 0.5 ;  /* 0x3f00000000007421 */ /* 0x000fca0000000000 */
[----:B------:R-:W1:Y:S01]  /*0620*/  FCHK P0, R0, R5 ;  /* 0x0000000500007302 */ /* 0x000e620000000000 */
[----:B0-----:R-:W-:-:S04]  /*0630*/  FFMA R9, -R5, R8, 1 ;  /* 0x3f80000005097423 */ /* 0x001fc80000000108 */
[----:B------:R-:W-:-:S04]  /*0640*/  FFMA R9, R8, R9, R8 ;  /* 0x0000000908097223 */ /* 0x000fc80000000008 */
[----:B------:R-:W-:-:S04]  /*0650*/  FFMA R2, R0, R9, RZ ;  /* 0x0000000900027223 */ /* 0x000fc800000000ff */
[----:B------:R-:W-:-:S04]  /*0660*/  FFMA R8, -R5, R2, R0 ;  /* 0x0000000205087223 */ /* 0x000fc80000000100 */
[----:B------:R-:W-:Y:S01]  /*0670*/  FFMA R9, R9, R8, R2 ;  /* 0x0000000809097223 */ /* 0x000fe20000000002 */
[----:B-1----:R-:W-:Y:S06]  /*0680*/  @!P0 BRA `(.L_x_6) ;  /* 0x00000000000c8947 */ /* 0x002fec0003800000 */
[----:B------:R-:W-:-:S07]  /*0690*/  MOV R8, 0x6b0 ;  /* 0x000006b000087802 */ /* 0x000fce0000000f00 */
[----:B-----5:R-:W-:Y:S05]  /*06a0*/  CALL.REL.NOINC `($__internal_1_$__cuda_sm3x_div_rn_noftz_f32_slowpath) ;  /* 0x0000000c00607944 */ /* 0x020fea0003c00000 */
[----:B------:R-:W-:-:S07]  /*06b0*/  IMAD.MOV.U32 R9, RZ, RZ, R0 ;  /* 0x000000ffff097224 */ /* 0x000fce00078e0000 */
.L_x_6:
[----:B------:R-:W-:Y:S05]  /*06c0*/  BSYNC.RECONVERGENT B0 ;  /* 0x0000000000007941 */ /* 0x000fea0003800200 */
.L_x_5:
[----:B------:R-:W-:Y:S01]  /*06d0*/  FMUL R0, R26, 0.63661974668502807617 ;  /* 0x3f22f9831a007820 */ /* 0x000fe20000400000 */
[----:B------:R-:W-:Y:S01]  /*06e0*/  FADD R5, -R9, 1 ;  /* 0x3f80000009057421 */ /* 0x000fe20000000100 */
[----:B------:R-:W-:Y:S01]  /*06f0*/  FADD R2, -R4, 1 ;  /* 0x3f80000004027421 */ /* 0x000fe20000000100 */
[----:B------:R-:W-:Y:S01]  /*0700*/  FSETP.GE.AND P0, PT, |R26|, 105615, PT ;  /* 0x47ce47801a00780b */ /* 0x000fe20003f06200 */
[----:B------:R-:W-:Y:S01]  /*0710*/  BSSY.RECONVERGENT B0, `(.L_x_7) ;  /* 0x0000046000007945 */ /* 0x000fe20003800200 */
[-C--:B------:R-:W-:Y:S01]  /*0720*/  FMUL R11, R5, R4.reuse ;  /* 0x00000004050b7220 */ /* 0x080fe20000400000 */
[----:B------:R-:W0:Y:S01]  /*0730*/  F2I.NTZ R0, R0 ;  /* 0x0000000000007305 */ /* 0x000e220000203100 */
[C---:B------:R-:W-:Y:S01]  /*0740*/  FMUL R5, R2.reuse, R5 ;  /* 0x0000000502057220 */ /* 0x040fe20000400000 */
[----:B------:R-:W-:Y:S01]  /*0750*/  FMUL R2, R2, R9 ;  /* 0x0000000902027220 */ /* 0x000fe20000400000 */
[----:B-----5:R-:W-:Y:S01]  /*0760*/  FMUL R11, R24, R11 ;  /* 0x0000000b180b7220 */ /* 0x020fe20000400000 */
[----:B------:R-:W-:-:S03]  /*0770*/  FMUL R4, R9, R4 ;  /* 0x0000000409047220 */ /* 0x000fc60000400000 */
[----:B------:R-:W-:-:S04]  /*0780*/  FFMA R6, R6, R5, R11 ;  /* 0x0000000506067223 */ /* 0x000fc8000000000b */
[----:B------:R-:W-:Y:S01]  /*0790*/  FFMA R2, R7, R2, R6 ;  /* 0x0000000207027223 */ /* 0x000fe20000000006 */
[----:B0-----:R-:W-:-:S03]  /*07a0*/  I2FP.F32.S32 R13, R0 ;  /* 0x00000000000d7245 */ /* 0x001fc60000201400 */
[----:B------:R-:W-:Y:S02]  /*07b0*/  FFMA R25, R25, R4, R2 ;  /* 0x0000000419197223 */ /* 0x000fe40000000002 */
[----:B------:R-:W-:-:S04]  /*07c0*/  FFMA R8, R13, -1.5707962512969970703, R26 ;  /* 0xbfc90fda0d087823 */ /* 0x000fc8000000001a */
[----:B------:R-:W-:-:S04]  /*07d0*/  FFMA R8, R13, -7.5497894158615963534e-08, R8 ;  /* 0xb3a221680d087823 */ /* 0x000fc80000000008 */
[----:B------:R-:W-:Y:S01]  /*07e0*/  FFMA R2, R13, -5.3903029534742383927e-15, R8 ;  /* 0xa7c234c50d027823 */ /* 0x000fe20000000008 */
[----:B------:R-:W-:Y:S06]  /*07f0*/  @!P0 BRA `(.L_x_8) ;  /* 0x0000000000dc8947 */ /* 0x000fec0003800000 */
[----:B------:R-:W-:-:S13]  /*0800*/  FSETP.NEU.AND P0, PT, |R26|, +INF , PT ;  /* 0x7f8000001a00780b */ /* 0x000fda0003f0d200 */
[----:B------:R-:W-:Y:S01]  /*0810*/  @!P0 FMUL R2, RZ, R26 ;  /* 0x0000001aff028220 */ /* 0x000fe20000400000 */
[----:B------:R-:W-:Y:S01]  /*0820*/  @!P0 IMAD.MOV.U32 R0, RZ, RZ, RZ ;  /* 0x000000ffff008224 */ /* 0x000fe200078e00ff */
[----:B------:R-:W-:Y:S06]  /*0830*/  @!P0 BRA `(.L_x_8) ;  /* 0x0000000000cc8947 */ /* 0x000fec0003800000 */
[----:B------:R-:W-:Y:S01]  /*0840*/  IMAD.SHL.U32 R2, R26, 0x100, RZ ;  /* 0x000001001a027824 */ /* 0x000fe200078e00ff */
[----:B------:R-:W0:Y:S01]  /*0850*/  LDCU.64 UR8, c[0x4][URZ] ;  /* 0x01000000ff0877ac */ /* 0x000e220008000a00 */
[----:B------:R-:W-:Y:S02]  /*0860*/  IMAD.MOV.U32 R4, RZ, RZ, RZ ;  /* 0x000000ffff047224 */ /* 0x000fe400078e00ff */
[----:B------:R-:W-:Y:S01]  /*0870*/  IMAD.MOV.U32 R0, RZ, RZ, R1 ;  /* 0x000000ffff007224 */ /* 0x000fe200078e0001 */
[----:B------:R-:W-:Y:S01]  /*0880*/  LOP3.LUT R11, R2, 0x80000000, RZ, 0xfc, !PT ;  /* 0x80000000020b7812 */ /* 0x000fe200078efcff */
[----:B------:R-:W-:Y:S01]  /*0890*/  UMOV UR5, URZ ;  /* 0x000000ff00057c82 */ /* 0x000fe20008000000 */
[----:B------:R-:W-:-:S05]  /*08a0*/  UMOV UR4, URZ ;  /* 0x000000ff00047c82 */ /* 0x000fca0008000000 */
.L_x_9:
[----:B0-----:R-:W-:Y:S02]  /*08b0*/  IMAD.U32 R8, RZ, RZ, UR8 ;  /* 0x00000008ff087e24 */ /* 0x001fe4000f8e00ff */
[----:B------:R-:W-:-:S05]  /*08c0*/  IMAD.U32 R9, RZ, RZ, UR9 ;  /* 0x00000009ff097e24 */ /* 0x000fca000f8e00ff */
[----:B------:R-:W2:Y:S01]  /*08d0*/  LDG.E.CONSTANT R6, desc[UR6][R8.64] ;  /* 0x0000000608067981 */ /* 0x000ea2000c1e9900 */
[----:B------:R-:W-:Y:S02]  /*08e0*/  UIADD3 UR8, UP0, UPT, UR8, 0x4, URZ ;  /* 0x0000000408087890 */ /* 0x000fe4000ff1e0ff */
[----:B------:R-:W-:Y:S02]  /*08f0*/  UIADD3 UR4, UPT, UPT, UR4, 0x1, URZ ;  /* 0x0000000104047890 */ /* 0x000fe4000fffe0ff */
[----:B------:R-:W-:Y:S02]  /*0900*/  UIADD3.X UR9, UPT, UPT, URZ, UR9, URZ, UP0, !UPT ;  /* 0x00000009ff097290 */ /* 0x000fe400087fe4ff */
[----:B------:R-:W-:Y:S01]  /*0910*/  UISETP.NE.AND UP0, UPT, UR4, 0x6, UPT ;  /* 0x000000060400788c */ /* 0x000fe2000bf05270 */
[----:B--2---:R-:W-:-:S03]  /*0920*/  IMAD.WIDE.U32 R6, R6, R11, RZ ;  /* 0x0000000b06067225 */ /* 0x004fc600078e00ff */
[----:B------:R-:W-:-:S04]  /*0930*/  IADD3 R5, P0, PT, R6, R4, RZ ;  /* 0x0000000406057210 */ /* 0x000fc80007f1e0ff */
[----:B------:R-:W-:Y:S01]  /*0940*/  IADD3.X R4, PT, PT, R7, UR5, RZ, P0, !PT ;  /* 0x0000000507047c10 */ /* 0x000fe200087fe4ff */
[----:B------:R0:W-:Y:S02]  /*0950*/  STL [R0], R5 ;  /* 0x0000000500007387 */ /* 0x0001e40000100800 */
[----:B0-----:R-:W-:Y:S01]  /*0960*/  VIADD R0, R0, 0x4 ;  /* 0x0000000400007836 */ /* 0x001fe20000000000 */
[----:B------:R-:W-:Y:S06]  /*0970*/  BRA.U UP0, `(.L_x_9) ;  /* 0xfffffffd00cc7547 */ /* 0x000fec000b83ffff */
[----:B------:R-:W-:Y:S01]  /*0980*/  SHF.R.U32.HI R6, RZ, 0x17, R26 ;  /* 0x00000017ff067819 */ /* 0x000fe2000001161a */
[----:B------:R0:W-:Y:S03]  /*0990*/  STL [R1+0x18], R4 ;  /* 0x0000180401007387 */ /* 0x0001e60000100800 */
[C---:B------:R-:W-:Y:S02]  /*09a0*/  LOP3.LUT R0, R6.reuse, 0xe0, RZ, 0xc0, !PT ;  /* 0x000000e006007812 */ /* 0x040fe400078ec0ff */
[----:B------:R-:W-:-:S03]  /*09b0*/  LOP3.LUT P0, RZ, R6, 0x1f, RZ, 0xc0, !PT ;  /* 0x0000001f06ff7812 */ /* 0x000fc6000780c0ff */
[----:B------:R-:W-:-:S05]  /*09c0*/  VIADD R0, R0, 0xffffff80 ;  /* 0xffffff8000007836 */ /* 0x000fca0000000000 */
[----:B------:R-:W-:-:S05]  /*09d0*/  SHF.R.U32.HI R0, RZ, 0x5, R0 ;  /* 0x00000005ff007819 */ /* 0x000fca0000011600 */
[----:B------:R-:W-:-:S05]  /*09e0*/  IMAD R11, R0, -0x4, R1 ;  /* 0xfffffffc000b7824 */ /* 0x000fca00078e0201 */
[----:B------:R-:W2:Y:S04]  /*09f0*/  LDL R0, [R11+0x18] ;  /* 0x000018000b007983 */ /* 0x000ea80000100800 */
[----:B------:R-:W2:Y:S04]  /*0a00*/  LDL R5, [R11+0x14] ;  /* 0x000014000b057983 */ /* 0x000ea80000100800 */
[----:B------:R-:W3:Y:S01]  /*0a10*/  @P0 LDL R2, [R11+0x10] ;  /* 0x000010000b020983 */ /* 0x000ee20000100800 */
[----:B------:R-:W-:Y:S01]  /*0a20*/  LOP3.LUT R6, R6, 0x1f, RZ, 0xc0, !PT ;  /* 0x0000001f06067812 */ /* 0x000fe200078ec0ff */
[----:B------:R-:W-:Y:S01]  /*0a30*/  UMOV UR4, 0x54442d19 ;  /* 0x54442d1900047882 */ /* 0x000fe20000000000 */
[----:B------:R-:W-:-:S02]  /*0a40*/  UMOV UR5, 0x3bf921fb ;  /* 0x3bf921fb00057882 */ /* 0x000fc40000000000 */
[-C--:B--2---:R-:W-:Y:S02]  /*0a50*/  @P0 SHF.L.W.U32.HI R0, R5, R6.reuse, R0 ;  /* 0x0000000605000219 */ /* 0x084fe40000010e00 */
[----:B---3--:R-:W-:Y:S02]  /*0a60*/  @P0 SHF.L.W.U32.HI R5, R2, R6, R5 ;  /* 0x0000000602050219 */ /* 0x008fe40000010e05 */
[----:B------:R-:W-:Y:S02]  /*0a70*/  ISETP.GE.AND P0, PT, R26, RZ, PT ;  /* 0x000000ff1a00720c */ /* 0x000fe40003f06270 */
[C-C-:B------:R-:W-:Y:S01]  /*0a80*/  SHF.L.W.U32.HI R7, R5.reuse, 0x2, R0.reuse ;  /* 0x0000000205077819 */ /* 0x140fe20000010e00 */
[----:B------:R-:W-:Y:S01]  /*0a90*/  IMAD.SHL.U32 R5, R5, 0x4, RZ ;  /* 0x0000000405057824 */ /* 0x000fe200078e00ff */
[----:B------:R-:W-:Y:S02]  /*0aa0*/  SHF.R.U32.HI R0, RZ, 0x1e, R0 ;  /* 0x0000001eff007819 */ /* 0x000fe40000011600 */
[----:B------:R-:W-:-:S02]  /*0ab0*/  SHF.R.S32.HI R2, RZ, 0x1f, R7 ;  /* 0x0000001fff027819 */ /* 0x000fc40000011407 */
[C---:B------:R-:W-:Y:S02]  /*0ac0*/  LEA.HI R0, R7.reuse, R0, RZ, 0x1 ;  /* 0x0000000007007211 */ /* 0x040fe400078f08ff */
[C---:B------:R-:W-:Y:S02]  /*0ad0*/  LOP3.LUT R8, R2.reuse, R5, RZ, 0x3c, !PT ;  /* 0x0000000502087212 */ /* 0x040fe400078e3cff */
[----:B------:R-:W-:Y:S01]  /*0ae0*/  LOP3.LUT R9, R2, R7, RZ, 0x3c, !PT ;  /* 0x0000000702097212 */ /* 0x000fe200078e3cff */
[----:B------:R-:W-:Y:S01]  /*0af0*/  IMAD.MOV R2, RZ, RZ, -R0 ;  /* 0x000000ffff027224 */ /* 0x000fe200078e0a00 */
[----:B------:R-:W-:-:S03]  /*0b00*/  LOP3.LUT R26, R7, R26, RZ, 0x3c, !PT ;  /* 0x0000001a071a7212 */ /* 0x000fc600078e3cff */
[----:B------:R-:W-:Y:S01]  /*0b10*/  @!P0 IMAD.MOV.U32 R0, RZ, RZ, R2 ;  /* 0x000000ffff008224 */ /* 0x000fe200078e0002 */
[----:B------:R-:W0:Y:S01]  /*0b20*/  I2F.F64.S64 R8, R8 ;  /* 0x0000000800087312 */ /* 0x000e220000301c00 */
[----:B------:R-:W-:Y:S01]  /*0b30*/  ISETP.GE.AND P1, PT, R26, RZ, PT ;  /* 0x000000ff1a00720c */ /* 0x000fe20003f26270 */
[----:B0-----:R-:W-:-:S10]  /*0b40*/  DMUL R4, R8, UR4 ;  /* 0x0000000408047c28 */ /* 0x001fd40008000000 */
[----:B------:R-:W0:Y:S02]  /*0b50*/  F2F.F32.F64 R4, R4 ;  /* 0x0000000400047310 */ /* 0x000e240000301000 */
[----:B0-----:R-:W-:-:S07]  /*0b60*/  FSEL R2, -R4, R4, !P1 ;  /* 0x0000000404027208 */ /* 0x001fce0004800100 */
.L_x_8:
[----:B------:R-:W-:Y:S05]  /*0b70*/  BSYNC.RECONVERGENT B0 ;  /* 0x0000000000007941 */ /* 0x000fea0003800200 */
.L_x_7:
[----:B------:R0:W1:Y:S01]  /*0b80*/  I2F.F64.U32 R6, R3 ;  /* 0x0000000300067312 */ /* 0x0000620000201800 */
[----:B------:R-:W-:Y:S01]  /*0b90*/  MOV R4, 0x1 ;  /* 0x0000000100047802 */ /* 0x000fe20000000f00 */
[----:B------:R-:W-:Y:S01]  /*0ba0*/  UMOV UR4, 0x54442d18 ;  /* 0x54442d1800047882 */ /* 0x000fe20000000000 */
[----:B------:R-:W-:Y:S01]  /*0bb0*/  UMOV UR5, 0x401921fb ;  /* 0x401921fb00057882 */ /* 0x000fe20000000000 */
[C---:B------:R-:W-:Y:S01]  /*0bc0*/  LOP3.LUT R11, R0.reuse, 0x1, RZ, 0xc0, !PT ;  /* 0x00000001000b7812 */ /* 0x040fe200078ec0ff */
[----:B------:R-:W-:Y:S01]  /*0bd0*/  IMAD.MOV.U32 R12, RZ, RZ, 0x37cbac00 ;  /* 0x37cbac00ff0c7424 */ /* 0x000fe200078e00ff */
[----:B------:R-:W-:Y:S01]  /*0be0*/  LOP3.LUT P1, RZ, R0, 0x2, RZ, 0xc0, !PT ;  /* 0x0000000200ff7812 */ /* 0x000fe2000782c0ff */
[----:B------:R-:W-:Y:S02]  /*0bf0*/  IMAD.MOV.U32 R16, RZ, RZ, 0x3d2aaabb ;  /* 0x3d2aaabbff107424 */ /* 0x000fe400078e00ff */
[----:B0-----:R-:W-:Y:S01]  /*0c00*/  FMUL R3, R2, R2 ;  /* 0x0000000202037220 */ /* 0x001fe20000400000 */
[----:B------:R-:W-:-:S03]  /*0c10*/  ISETP.NE.U32.AND P0, PT, R11, 0x1, PT ;  /* 0x000000010b00780c */ /* 0x000fc60003f05070 */
[----:B------:R-:W-:Y:S01]  /*0c20*/  FFMA R11, R3, R12, -0.0013887860113754868507 ;  /* 0xbab607ed030b7423 */ /* 0x000fe2000000000c */
[----:B------:R-:W-:Y:S01]  /*0c30*/  FSEL R16, R16, 0.0083327032625675201416, !P0 ;  /* 0x3c0885e410107808 */ /* 0x000fe20004000000 */
[----:B-1----:R-:W0:Y:S01]  /*0c40*/  MUFU.RCP64H R5, R7 ;  /* 0x0000000700057308 */ /* 0x002e220000001800 */
[----:B------:R-:W-:Y:S02]  /*0c50*/  FSEL R0, R2, 1, P0 ;  /* 0x3f80000002007808 */ /* 0x000fe40000000000 */
[----:B------:R-:W-:Y:S01]  /*0c60*/  FSEL R14, R11, -0.00019574658654164522886, !P0 ;  /* 0xb94d41530b0e7808 */ /* 0x000fe20004000000 */
[----:B------:R-:W-:-:S04]  /*0c70*/  IMAD.MOV.U32 R11, RZ, RZ, 0x3effffff ;  /* 0x3effffffff0b7424 */ /* 0x000fc800078e00ff */
[----:B------:R-:W-:Y:S01]  /*0c80*/  FFMA R14, R3, R14, R16 ;  /* 0x0000000e030e7223 */ /* 0x000fe20000000010 */
[----:B0-----:R-:W-:-:S08]  /*0c90*/  DFMA R8, -R6, R4, 1 ;  /* 0x3ff000000608742b */ /* 0x001fd00000000104 */
[----:B------:R-:W-:-:S08]  /*0ca0*/  DFMA R8, R8, R8, R8 ;  /* 0x000000080808722b */ /* 0x000fd00000000008 */
[----:B------:R-:W-:-:S08]  /*0cb0*/  DFMA R8, R4, R8, R4 ;  /* 0x000000080408722b */ /* 0x000fd00000000004 */
[----:B------:R-:W-:-:S08]  /*0cc0*/  DFMA R4, -R6, R8, 1 ;  /* 0x3ff000000604742b */ /* 0x000fd00000000108 */
[----:B------:R-:W-:-:S08]  /*0cd0*/  DFMA R8, R8, R4, R8 ;  /* 0x000000040808722b */ /* 0x000fd00000000008 */
[----:B------:R-:W-:-:S08]  /*0ce0*/  DMUL R4, R8, UR4 ;  /* 0x0000000408047c28 */ /* 0x000fd00008000000 */
[----:B------:R-:W-:-:S08]  /*0cf0*/  DFMA R12, -R6, R4, UR4 ;  /* 0x00000004060c7e2b */ /* 0x000fd00008000104 */
[----:B------:R-:W-:Y:S01]  /*0d00*/  DFMA R4, R8, R12, R4 ;  /* 0x0000000c0804722b */ /* 0x000fe20000000004 */
[----:B------:R-:W-:-:S05]  /*0d10*/  FSEL R9, -R11, -0.16666662693023681641, !P0 ;  /* 0xbe2aaaa80b097808 */ /* 0x000fca0004000100 */
[C---:B------:R-:W-:Y:S01]  /*0d20*/  FFMA R9, R3.reuse, R14, R9 ;  /* 0x0000000e03097223 */ /* 0x040fe20000000009 */
[----:B------:R-:W-:-:S03]  /*0d30*/  FFMA R3, R3, R0, RZ ;  /* 0x0000000003037223 */ /* 0x000fc600000000ff */
[----:B------:R-:W-:Y:S01]  /*0d40*/  FFMA R2, RZ, R7, R5 ;  /* 0x00000007ff027223 */ /* 0x000fe20000000005 */
[----:B------:R-:W-:-:S04]  /*0d50*/  FFMA R3, R3, R9, R0 ;  /* 0x0000000903037223 */ /* 0x000fc80000000000 */
[----:B------:R-:W-:Y:S01]  /*0d60*/  FSETP.GT.AND P0, PT, |R2|, 1.469367938527859385e-39, PT ;  /* 0x001000000200780b */ /* 0x000fe20003f04200 */
[----:B------:R-:W-:-:S04]  /*0d70*/  @P1 FADD R3, RZ, -R3 ;  /* 0x80000003ff031221 */ /* 0x000fc80000000000 */
[----:B------:R-:W-:-:S08]  /*0d80*/  FMUL R2, R10, R3 ;  /* 0x000000030a027220 */ /* 0x000fd00000400000 */
[----:B------:R-:W-:Y:S05]  /*0d90*/  @P0 BRA `(.L_x_10) ;  /* 0x0000000000200947 */ /* 0x000fea0003800000 */
[----:B------:R-:W-:Y:S01]  /*0da0*/  IMAD.MOV.U32 R14, RZ, RZ, R6 ;  /* 0x000000ffff0e7224 */ /* 0x000fe200078e0006 */
[----:B------:R-:W-:Y:S01]  /*0db0*/  MOV R0, 0xe00 ;  /* 0x00000e0000007802 */ /* 0x000fe20000000f00 */
[----:B------:R-:W-:Y:S02]  /*0dc0*/  IMAD.MOV.U32 R15, RZ, RZ, R7 ;  /* 0x000000ffff0f7224 */ /* 0x000fe400078e0007 */
[----:B------:R-:W-:Y:S02]  /*0dd0*/  IMAD.MOV.U32 R10, RZ, RZ, 0x54442d18 ;  /* 0x54442d18ff0a7424 */ /* 0x000fe400078e00ff */
[----:B------:R-:W-:-:S07]  /*0de0*/  IMAD.MOV.U32 R11, RZ, RZ, 0x401921fb ;  /* 0x401921fbff0b7424 */ /* 0x000fce00078e00ff */
[----:B------:R-:W-:Y:S05]  /*0df0*/  CALL.REL.NOINC `($__internal_0_$__cuda_sm20_div_rn_f64_full) ;  /* 0x0000000000207944 */ /* 0x000fea0003c00000 */
[----:B------:R-:W-:Y:S02]  /*0e00*/  IMAD.MOV.U32 R4, RZ, RZ, R20 ;  /* 0x000000ffff047224 */ /* 0x000fe400078e0014 */
[----:B------:R-:W-:-:S07]  /*0e10*/  IMAD.MOV.U32 R5, RZ, RZ, R21 ;  /* 0x000000ffff057224 */ /* 0x000fce00078e0015 */
.L_x_10:
[----:B------:R-:W0:Y:S01]  /*0e20*/  F2F.F32.F64 R5, R4 ;  /* 0x0000000400057310 */ /* 0x000e220000301000 */
[----:B------:R-:W1:Y:S01]  /*0e30*/  LDC.64 R6, c[0x0][0x380] ;  /* 0x0000e000ff067b82 */ /* 0x000e620000000a00 */
[----:B0-----:R-:W-:-:S04]  /*0e40*/  FMUL R2, R2, R5 ;  /* 0x0000000502027220 */ /* 0x001fc80000400000 */
[----:B------:R-:W-:-:S05]  /*0e50*/  FMUL R25, R25, R2 ;  /* 0x0000000219197220 */ /* 0x000fca0000400000 */
[----:B-1----:R-:W-:Y:S01]  /*0e60*/  REDG.E.ADD.F32.FTZ.RN.STRONG.GPU desc[UR6][R6.64], R25 ;  /* 0x00000019060079a6 */ /* 0x002fe2000c12f306 */
[----:B------:R-:W-:Y:S05]  /*0e70*/  EXIT ;  /* 0x000000000000794d */ /* 0x000fea0003800000 */
        .weak           $__internal_0_$__cuda_sm20_div_rn_f64_full
        .type           $__internal_0_$__cuda_sm20_div_rn_f64_full,@function
        .size           $__internal_0_$__cuda_sm20_div_rn_f64_full,($__internal_1_$__cuda_sm3x_div_rn_noftz_f32_slowpath - $__internal_0_$__cuda_sm20_div_rn_f64_full)
$__internal_0_$__cuda_sm20_div_rn_f64_full:
[----:B------:R-:W-:Y:S01]  /*0e80*/  FSETP.GEU.AND P2, PT, |R11|, 1.469367938527859385e-39, PT ;  /* 0x001000000b00780b */ /* 0x000fe20003f4e200 */
[----:B------:R-:W-:Y:S01]  /*0e90*/  IMAD.MOV.U32 R28, RZ, RZ, 0x1ca00000 ;  /* 0x1ca00000ff1c7424 */ /* 0x000fe200078e00ff */
[C---:B------:R-:W-:Y:S01]  /*0ea0*/  FSETP.GEU.AND P0, PT, |R15|.reuse, 1.469367938527859385e-39, PT ;  /* 0x001000000f00780b */ /* 0x040fe20003f0e200 */
[----:B------:R-:W-:Y:S01]  /*0eb0*/  IMAD.MOV.U32 R18, RZ, RZ, 0x1 ;  /* 0x00000001ff127424 */ /* 0x000fe200078e00ff */
[----:B------:R-:W-:Y:S01]  /*0ec0*/  LOP3.LUT R12, R15, 0x800fffff, RZ, 0xc0, !PT ;  /* 0x800fffff0f0c7812 */ /* 0x000fe200078ec0ff */
[----:B------:R-:W-:Y:S01]  /*0ed0*/  BSSY.RECONVERGENT B1, `(.L_x_11) ;  /* 0x0000052000017945 */ /* 0x000fe20003800200 */
[----:B------:R-:W-:Y:S02]  /*0ee0*/  LOP3.LUT R27, R11, 0x7ff00000, RZ, 0xc0, !PT ;  /* 0x7ff000000b1b7812 */ /* 0x000fe400078ec0ff */
[----:B------:R-:W-:Y:S01]  /*0ef0*/  LOP3.LUT R13, R12, 0x3ff00000, RZ, 0xfc, !PT ;  /* 0x3ff000000c0d7812 */ /* 0x000fe200078efcff */
[----:B------:R-:W-:Y:S01]  /*0f00*/  IMAD.MOV.U32 R12, RZ, RZ, R14 ;  /* 0x000000ffff0c7224 */ /* 0x000fe200078e000e */
[----:B------:R-:W-:-:S03]  /*0f10*/  LOP3.LUT R29, R15, 0x7ff00000, RZ, 0xc0, !PT ;  /* 0x7ff000000f1d7812 */ /* 0x000fc600078ec0ff */
[----:B------:R-:W-:Y:S02]  /*0f20*/  @!P2 LOP3.LUT R16, R15, 0x7ff00000, RZ, 0xc0, !PT ;  /* 0x7ff000000f10a812 */ /* 0x000fe400078ec0ff */
[----:B------:R-:W-:Y:S01]  /*0f30*/  @!P0 DMUL R12, R14, 8.98846567431157953865e+307 ;  /* 0x7fe000000e0c8828 */ /* 0x000fe20000000000 */
[C---:B------:R-:W-:Y:S02]  /*0f40*/  ISETP.GE.U32.AND P1, PT, R27.reuse, R29, PT ;  /* 0x0000001d1b00720c */ /* 0x040fe40003f26070 */
[----:B------:R-:W-:Y:S01]  /*0f50*/  @!P2 ISETP.GE.U32.AND P3, PT, R27, R16, PT ;  /* 0x000000101b00a20c */ /* 0x000fe20003f66070 */
[----:B------:R-:W-:Y:S01]  /*0f60*/  IMAD.MOV.U32 R16, RZ, RZ, R10 ;  /* 0x000000ffff107224 */ /* 0x000fe200078e000a */
[C---:B------:R-:W-:Y:S01]  /*0f70*/  SEL R17, R28.reuse, 0x63400000, !P1 ;  /* 0x634000001c117807 */ /* 0x040fe20004800000 */
[----:B------:R-:W0:Y:S01]  /*0f80*/  MUFU.RCP64H R19, R13 ;  /* 0x0000000d00137308 */ /* 0x000e220000001800 */
[----:B------:R-:W-:Y:S02]  /*0f90*/  @!P2 SEL R21, R28, 0x63400000, !P3 ;  /* 0x634000001c15a807 */ /* 0x000fe40005800000 */
[----:B------:R-:W-:-:S02]  /*0fa0*/  LOP3.LUT R17, R17, 0x800fffff, R11, 0xf8, !PT ;  /* 0x800fffff11117812 */ /* 0x000fc400078ef80b */
[----:B------:R-:W-:Y:S02]  /*0fb0*/  @!P2 LOP3.LUT R21, R21, 0x80000000, R11, 0xf8, !PT ;  /* 0x800000001515a812 */ /* 0x000fe400078ef80b */
[----:B------:R-:W-:Y:S02]  /*0fc0*/  @!P2 MOV R20, RZ ;  /* 0x000000ff0014a202 */ /* 0x000fe40000000f00 */
[----:B------:R-:W-:Y:S02]  /*0fd0*/  @!P2 LOP3.LUT R21, R21, 0x100000, RZ, 0xfc, !PT ;  /* 0x001000001515a812 */ /* 0x000fe400078efcff */
[----:B------:R-:W-:-:S04]  /*0fe0*/  @!P0 LOP3.LUT R29, R13, 0x7ff00000, RZ, 0xc0, !PT ;  /* 0x7ff000000d1d8812 */ /* 0x000fc800078ec0ff */
[----:B------:R-:W-:Y:S02]  /*0ff0*/  @!P2 DFMA R16, R16, 2, -R20 ;  /* 0x400000001010a82b */ /* 0x000fe40000000814 */
[----:B0-----:R-:W-:-:S08]  /*1000*/  DFMA R20, R18, -R12, 1 ;  /* 0x3ff000001214742b */ /* 0x001fd0000000080c */
[----:B------:R-:W-:-:S08]  /*1010*/  DFMA R20, R20, R20, R20 ;  /* 0x000000141414722b */ /* 0x000fd00000000014 */
[----:B------:R-:W-:-:S08]  /*1020*/  DFMA R20, R18, R20, R18 ;  /* 0x000000141214722b */ /* 0x000fd00000000012 */
[----:B------:R-:W-:-:S08]  /*1030*/  DFMA R18, R20, -R12, 1 ;  /* 0x3ff000001412742b */ /* 0x000fd0000000080c */
[----:B------:R-:W-:-:S08]  /*1040*/  DFMA R18, R20, R18, R20 ;  /* 0x000000121412722b */ /* 0x000fd00000000014 */
[----:B------:R-:W-:-:S08]  /*1050*/  DMUL R20, R18, R16 ;  /* 0x0000001012147228 */ /* 0x000fd00000000000 */
[----:B------:R-:W-:-:S08]  /*1060*/  DFMA R22, R20, -R12, R16 ;  /* 0x8000000c1416722b */ /* 0x000fd00000000010 */
[----:B------:R-:W-:Y:S01]  /*1070*/  DFMA R22, R18, R22, R20 ;  /* 0x000000161216722b */ /* 0x000fe20000000014 */
[----:B------:R-:W-:Y:S01]  /*1080*/  IMAD.MOV.U32 R18, RZ, RZ, R27 ;  /* 0x000000ffff127224 */ /* 0x000fe200078e001b */
[----:B------:R-:W-:-:S05]  /*1090*/  @!P2 LOP3.LUT R18, R17, 0x7ff00000, RZ, 0xc0, !PT ;  /* 0x7ff000001112a812 */ /* 0x000fca00078ec0ff */
[----:B------:R-:W-:-:S05]  /*10a0*/  VIADD R19, R18, 0xffffffff ;  /* 0xffffffff12137836 */ /* 0x000fca0000000000 */
[----:B------:R-:W-:Y:S01]  /*10b0*/  ISETP.GT.U32.AND P0, PT, R19, 0x7feffffe, PT ;  /* 0x7feffffe1300780c */ /* 0x000fe20003f04070 */
[----:B------:R-:W-:-:S05]  /*10c0*/  VIADD R19, R29, 0xffffffff ;  /* 0xffffffff1d137836 */ /* 0x000fca0000000000 */
[----:B------:R-:W-:-:S13]  /*10d0*/  ISETP.GT.U32.OR P0, PT, R19, 0x7feffffe, P0 ;  /* 0x7feffffe1300780c */ /* 0x000fda0000704470 */
[----:B------:R-:W-:Y:S05]  /*10e0*/  @P0 BRA `(.L_x_12) ;  /* 0x00000000006c0947 */ /* 0x000fea0003800000 */
[----:B------:R-:W-:-:S04]  /*10f0*/  LOP3.LUT R18, R15, 0x7ff00000, RZ, 0xc0, !PT ;  /* 0x7ff000000f127812 */ /* 0x000fc800078ec0ff */
[CC--:B------:R-:W-:Y:S02]  /*1100*/  VIADDMNMX R10, R27.reuse, -R18.reuse, 0xb9600000, !PT ;  /* 0xb96000001b0a7446 */ /* 0x0c0fe40007800912 */
[----:B------:R-:W-:Y:S02]  /*1110*/  ISETP.GE.U32.AND P0, PT, R27, R18, PT ;  /* 0x000000121b00720c */ /* 0x000fe40003f06070 */
[----:B------:R-:W-:Y:S02]  /*1120*/  VIMNMX R10, PT, PT, R10, 0x46a00000, PT ;  /* 0x46a000000a0a7848 */ /* 0x000fe40003fe0100 */
[----:B------:R-:W-:-:S05]  /*1130*/  SEL R11, R28, 0x63400000, !P0 ;  /* 0x634000001c0b7807 */ /* 0x000fca0004000000 */
[----:B------:R-:W-:Y:S02]  /*1140*/  IMAD.IADD R18, R10, 0x1, -R11 ;  /* 0x000000010a127824 */ /* 0x000fe400078e0a0b */
[----:B------:R-:W-:Y:S02]  /*1150*/  IMAD.MOV.U32 R10, RZ, RZ, RZ ;  /* 0x000000ffff0a7224 */ /* 0x000fe400078e00ff */
[----:B------:R-:W-:-:S06]  /*1160*/  VIADD R11, R18, 0x7fe00000 ;  /* 0x7fe00000120b7836 */ /* 0x000fcc0000000000 */
[----:B------:R-:W-:-:S10]  /*1170*/  DMUL R20, R22, R10 ;  /* 0x0000000a16147228 */ /* 0x000fd40000000000 */
[----:B------:R-:W-:-:S13]  /*1180*/  FSETP.GTU.AND P0, PT, |R21|, 1.469367938527859385e-39, PT ;  /* 0x001000001500780b */ /* 0x000fda0003f0c200 */
[----:B------:R-:W-:Y:S05]  /*1190*/  @P0 BRA `(.L_x_13) ;  /* 0x0000000000940947 */ /* 0x000fea0003800000 */
[----:B------:R-:W-:-:S06]  /*11a0*/  DFMA R12, R22, -R12, R16 ;  /* 0x8000000c160c722b */ /* 0x000fcc0000000010 */
[----:B------:R-:W-:-:S04]  /*11b0*/  IMAD.MOV.U32 R12, RZ, RZ, RZ ;  /* 0x000000ffff0c7224 */ /* 0x000fc800078e00ff */
[C---:B------:R-:W-:Y:S02]  /*11c0*/  FSETP.NEU.AND P0, PT, R13.reuse, RZ, PT ;  /* 0x000000ff0d00720b */ /* 0x040fe40003f0d000 */
[----:B------:R-:W-:-:S04]  /*11d0*/  LOP3.LUT R15, R13, 0x80000000, R15, 0x48, !PT ;  /* 0x800000000d0f7812 */ /* 0x000fc800078e480f */
[----:B------:R-:W-:-:S07]  /*11e0*/  LOP3.LUT R13, R15, R11, RZ, 0xfc, !PT ;  /* 0x0000000b0f0d7212 */ /* 0x000fce00078efcff */
[----:B------:R-:W-:Y:S05]  /*11f0*/  @!P0 BRA `(.L_x_13) ;  /* 0x00000000007c8947 */ /* 0x000fea0003800000 */
[----:B------:R-:W-:Y:S01]  /*1200*/  IMAD.MOV R11, RZ, RZ, -R18 ;  /* 0x000000ffff0b7224 */ /* 0x000fe200078e0a12 */
[----:B------:R-:W-:Y:S01]  /*1210*/  DMUL.RP R12, R22, R12 ;  /* 0x0000000c160c7228 */ /* 0x000fe20000008000 */
[----:B------:R-:W-:-:S06]  /*1220*/  IMAD.MOV.U32 R10, RZ, RZ, RZ ;  /* 0x000000ffff0a7224 */ /* 0x000fcc00078e00ff */
[----:B------:R-:W-:-:S03]  /*1230*/  DFMA R10, R20, -R10, R22 ;  /* 0x8000000a140a722b */ /* 0x000fc60000000016 */
[----:B------:R-:W-:-:S03]  /*1240*/  LOP3.LUT R15, R13, R15, RZ, 0x3c, !PT ;  /* 0x0000000f0d0f7212 */ /* 0x000fc600078e3cff */
[----:B------:R-:W-:-:S04]  /*1250*/  IADD3 R10, PT, PT, -R18, -0x43300000, RZ ;  /* 0xbcd00000120a7810 */ /* 0x000fc80007ffe1ff */
[----:B------:R-:W-:-:S04]  /*1260*/  FSETP.NEU.AND P0, PT, |R11|, R10, PT ;  /* 0x0000000a0b00720b */ /* 0x000fc80003f0d200 */
[----:B------:R-:W-:Y:S02]  /*1270*/  FSEL R20, R12, R20, !P0 ;  /* 0x000000140c147208 */ /* 0x000fe40004000000 */
[----:B------:R-:W-:Y:S01]  /*1280*/  FSEL R21, R15, R21, !P0 ;  /* 0x000000150f157208 */ /* 0x000fe20004000000 */
[----:B------:R-:W-:Y:S06]  /*1290*/  BRA `(.L_x_13) ;  /* 0x0000000000547947 */ /* 0x000fec0003800000 */
.L_x_12:
[----:B------:R-:W-:-:S14]  /*12a0*/  DSETP.NAN.AND P0, PT, R10, R10, PT ;  /* 0x0000000a0a00722a */ /* 0x000fdc0003f08000 */
[----:B------:R-:W-:Y:S05]  /*12b0*/  @P0 BRA `(.L_x_14) ;  /* 0x0000000000440947 */ /* 0x000fea0003800000 */
[----:B------:R-:W-:-:S14]  /*12c0*/  DSETP.NAN.AND P0, PT, R14, R14, PT ;  /* 0x0000000e0e00722a */ /* 0x000fdc0003f08000 */
[----:B------:R-:W-:Y:S05]  /*12d0*/  @P0 BRA `(.L_x_15) ;  /* 0x0000000000300947 */ /* 0x000fea0003800000 */
[----:B------:R-:W-:Y:S01]  /*12e0*/  ISETP.NE.AND P0, PT, R18, R29, PT ;  /* 0x0000001d1200720c */ /* 0x000fe20003f05270 */
[----:B------:R-:W-:Y:S02]  /*12f0*/  IMAD.MOV.U32 R20, RZ, RZ, 0x0 ;  /* 0x00000000ff147424 */ /* 0x000fe400078e00ff */
[----:B------:R-:W-:-:S10]  /*1300*/  IMAD.MOV.U32 R21, RZ, RZ, -0x80000 ;  /* 0xfff80000ff157424 */ /* 0x000fd400078e00ff */
[----:B------:R-:W-:Y:S05]  /*1310*/  @!P0 BRA `(.L_x_13) ;  /* 0x0000000000348947 */ /* 0x000fea0003800000 */
[----:B------:R-:W-:Y:S02]  /*1320*/  ISETP.NE.AND P0, PT, R18, 0x7ff00000, PT ;  /* 0x7ff000001200780c */ /* 0x000fe40003f05270 */
[----:B------:R-:W-:Y:S02]  /*1330*/  LOP3.LUT R21, R11, 0x80000000, R15, 0x48, !PT ;  /* 0x800000000b157812 */ /* 0x000fe400078e480f */
[----:B------:R-:W-:-:S13]  /*1340*/  ISETP.EQ.OR P0, PT, R29, RZ, !P0 ;  /* 0x000000ff1d00720c */ /* 0x000fda0004702670 */
[----:B------:R-:W-:Y:S02]  /*1350*/  @P0 LOP3.LUT R10, R21, 0x7ff00000, RZ, 0xfc, !PT ;  /* 0x7ff00000150a0812 */ /* 0x000fe400078efcff */
[----:B------:R-:W-:Y:S01]  /*1360*/  @!P0 MOV R20, RZ ;  /* 0x000000ff00148202 */ /* 0x000fe20000000f00 */
[----:B------:R-:W-:Y:S02]  /*1370*/  @P0 IMAD.MOV.U32 R20, RZ, RZ, RZ ;  /* 0x000000ffff140224 */ /* 0x000fe400078e00ff */
[----:B------:R-:W-:Y:S01]  /*1380*/  @P0 IMAD.MOV.U32 R21, RZ, RZ, R10 ;  /* 0x000000ffff150224 */ /* 0x000fe200078e000a */
[----:B------:R-:W-:Y:S06]  /*1390*/  BRA `(.L_x_13) ;  /* 0x0000000000147947 */ /* 0x000fec0003800000 */
.L_x_15:
[----:B------:R-:W-:Y:S01]  /*13a0*/  LOP3.LUT R21, R15, 0x80000, RZ, 0xfc, !PT ;  /* 0x000800000f157812 */ /* 0x000fe200078efcff */
[----:B------:R-:W-:Y:S01]  /*13b0*/  IMAD.MOV.U32 R20, RZ, RZ, R14 ;  /* 0x000000ffff147224 */ /* 0x000fe200078e000e */
[----:B------:R-:W-:Y:S06]  /*13c0*/  BRA `(.L_x_13) ;  /* 0x0000000000087947 */ /* 0x000fec0003800000 */
.L_x_14:
[----:B------:R-:W-:Y:S01]  /*13d0*/  LOP3.LUT R21, R11, 0x80000, RZ, 0xfc, !PT ;  /* 0x000800000b157812 */ /* 0x000fe200078efcff */
[----:B------:R-:W-:-:S07]  /*13e0*/  IMAD.MOV.U32 R20, RZ, RZ, R10 ;  /* 0x000000ffff147224 */ /* 0x000fce00078e000a */
.L_x_13:
[----:B------:R-:W-:Y:S05]  /*13f0*/  BSYNC.RECONVERGENT B1 ;  /* 0x0000000000017941 */ /* 0x000fea0003800200 */
.L_x_11:
[----:B------:R-:W-:Y:S02]  /*1400*/  IMAD.MOV.U32 R10, RZ, RZ, R0 ;  /* 0x000000ffff0a7224 */ /* 0x000fe400078e0000 */
[----:B------:R-:W-:-:S04]  /*1410*/  IMAD.MOV.U32 R11, RZ, RZ, 0x0 ;  /* 0x00000000ff0b7424 */ /* 0x000fc800078e00ff */
[----:B------:R-:W-:Y:S05]  /*1420*/  RET.REL.NODEC R10 `(_Z36calculate_integral_no_texture_linearPfS_) ;  /* 0xffffffe80af47950 */ /* 0x000fea0003c3ffff */
        .weak           $__internal_1_$__cuda_sm3x_div_rn_noftz_f32_slowpath
        .type           $__internal_1_$__cuda_sm3x_div_rn_noftz_f32_slowpath,@function
        .size           $__internal_1_$__cuda_sm3x_div_rn_noftz_f32_slowpath,(.L_x_55 - $__internal_1_$__cuda_sm3x_div_rn_noftz_f32_slowpath)
$__internal_1_$__cuda_sm3x_div_rn_noftz_f32_slowpath:
[----:B------:R-:W-:Y:S01]  /*1430*/  SHF.R.U32.HI R11, RZ, 0x17, R5 ;  /* 0x00000017ff0b7819 */ /* 0x000fe20000011605 */
[----:B------:R-:W-:Y:S01]  /*1440*/  BSSY.RECONVERGENT B1, `(.L_x_16) ;  /* 0x0000062000017945 */ /* 0x000fe20003800200 */
[----:B------:R-:W-:Y:S02]  /*1450*/  SHF.R.U32.HI R9, RZ, 0x17, R0 ;  /* 0x00000017ff097819 */ /* 0x000fe40000011600 */
[----:B------:R-:W-:Y:S02]  /*1460*/  LOP3.LUT R11, R11, 0xff, RZ, 0xc0, !PT ;  /* 0x000000ff0b0b7812 */ /* 0x000fe400078ec0ff */
[----:B------:R-:W-:-:S03]  /*1470*/  LOP3.LUT R14, R9, 0xff, RZ, 0xc0, !PT ;  /* 0x000000ff090e7812 */ /* 0x000fc600078ec0ff */
[----:B------:R-:W-:Y:S02]  /*1480*/  VIADD R13, R11, 0xffffffff ;  /* 0xffffffff0b0d7836 */ /* 0x000fe40000000000 */
[----:B------:R-:W-:-:S03]  /*1490*/  VIADD R12, R14, 0xffffffff ;  /* 0xffffffff0e0c7836 */ /* 0x000fc60000000000 */
[----:B------:R-:W-:-:S04]  /*14a0*/  ISETP.GT.U32.AND P0, PT, R13, 0xfd, PT ;  /* 0x000000fd0d00780c */ /* 0x000fc80003f04070 */
[----:B------:R-:W-:-:S13]  /*14b0*/  ISETP.GT.U32.OR P0, PT, R12, 0xfd, P0 ;  /* 0x000000fd0c00780c */ /* 0x000fda0000704470 */
[----:B------:R-:W-:Y:S01]  /*14c0*/  @!P0 IMAD.MOV.U32 R9, RZ, RZ, RZ ;  /* 0x000000ffff098224 */ /* 0x000fe200078e00ff */
[----:B------:R-:W-:Y:S06]  /*14d0*/  @!P0 BRA `(.L_x_17) ;  /* 0x00000000005c8947 */ /* 0x000fec0003800000 */
[----:B------:R-:W-:Y:S02]  /*14e0*/  FSETP.GTU.FTZ.AND P0, PT, |R0|, +INF , PT ;  /* 0x7f8000000000780b */ /* 0x000fe40003f1c200 */
[----:B------:R-:W-:-:S04]  /*14f0*/  FSETP.GTU.FTZ.AND P1, PT, |R5|, +INF , PT ;  /* 0x7f8000000500780b */ /* 0x000fc80003f3c200 */
[----:B------:R-:W-:-:S13]  /*1500*/  PLOP3.LUT P0, PT, P0, P1, PT, 0xf8, 0x8f ;  /* 0x00000000008f781c */ /* 0x000fda0000703f70 */
[----:B------:R-:W-:Y:S05]  /*1510*/  @P0 BRA `(.L_x_18) ;  /* 0x00000004004c0947 */ /* 0x000fea0003800000 */
[----:B------:R-:W-:-:S13]  /*1520*/  LOP3.LUT P0, RZ, R5, 0x7fffffff, R0, 0xc8, !PT ;  /* 0x7fffffff05ff7812 */ /* 0x000fda000780c800 */
[----:B------:R-:W-:Y:S05]  /*1530*/  @!P0 BRA `(.L_x_19) ;  /* 0x00000004003c8947 */ /* 0x000fea0003800000 */
[C---:B------:R-:W-:Y:S02]  /*1540*/  FSETP.NEU.FTZ.AND P1, PT, |R0|.reuse, +INF , PT ;  /* 0x7f8000000000780b */ /* 0x040fe40003f3d200 */
[----:B------:R-:W-:Y:S02]  /*1550*/  FSETP.NEU.FTZ.AND P2, PT, |R5|, +INF , PT ;  /* 0x7f8000000500780b */ /* 0x000fe40003f5d200 */
[----:B------:R-:W-:-:S11]  /*1560*/  FSETP.NEU.FTZ.AND P0, PT, |R0|, +INF , PT ;  /* 0x7f8000000000780b */ /* 0x000fd60003f1d200 */
[----:B------:R-:W-:Y:S05]  /*1570*/  @!P2 BRA !P1, `(.L_x_19) ;  /* 0x00000004002ca947 */ /* 0x000fea0004800000 */
[----:B------:R-:W-:-:S04]  /*1580*/  LOP3.LUT P1, RZ, R0, 0x7fffffff, RZ, 0xc0, !PT ;  /* 0x7fffffff00ff7812 */ /* 0x000fc8000782c0ff */
[----:B------:R-:W-:-:S13]  /*1590*/  PLOP3.LUT P1, PT, P2, P1, PT, 0x2f, 0xf2 ;  /* 0x0000000000f2781c */ /* 0x000fda0001722577 */
[----:B------:R-:W-:Y:S05]  /*15a0*/  @P1 BRA `(.L_x_20) ;  /* 0x0000000400181947 */ /* 0x000fea0003800000 */
[----:B------:R-:W-:-:S04]  /*15b0*/  LOP3.LUT P1, RZ, R5, 0x7fffffff, RZ, 0xc0, !PT ;  /* 0x7fffffff05ff7812 */ /* 0x000fc8000782c0ff */
[----:B------:R-:W-:-:S13]  /*15c0*/  PLOP3.LUT P0, PT, P0, P1, PT, 0x2f, 0xf2 ;  /* 0x0000000000f2781c */ /* 0x000fda0000702577 */
[----:B------:R-:W-:Y:S05]  /*15d0*/  @P0 BRA `(.L_x_21) ;  /* 0x0000000400000947 */ /* 0x000fea0003800000 */
[----:B------:R-:W-:Y:S02]  /*15e0*/  ISETP.GE.AND P0, PT, R12, RZ, PT ;  /* 0x000000ff0c00720c */ /* 0x000fe40003f06270 */
[----:B------:R-:W-:-:S11]  /*15f0*/  ISETP.GE.AND P1, PT, R13, RZ, PT ;  /* 0x000000ff0d00720c */ /* 0x000fd60003f26270 */
[----:B------:R-:W-:Y:S02]  /*1600*/  @P0 IMAD.MOV.U32 R9, RZ, RZ, RZ ;  /* 0x000000ffff090224 */ /* 0x000fe400078e00ff */
[----:B------:R-:W-:Y:S01]  /*1610*/  @!P0 FFMA R0, R0, 1.84467440737095516160e+19, RZ ;  /* 0x5f80000000008823 */ /* 0x000fe200000000ff */
[----:B------:R-:W-:Y:S02]  /*1620*/  @!P0 IMAD.MOV.U32 R9, RZ, RZ, -0x40 ;  /* 0xffffffc0ff098424 */ /* 0x000fe400078e00ff */
[----:B------:R-:W-:-:S03]  /*1630*/  @!P1 FFMA R5, R5, 1.84467440737095516160e+19, RZ ;  /* 0x5f80000005059823 */ /* 0x000fc600000000ff */
[----:B------:R-:W-:-:S07]  /*1640*/  @!P1 IADD3 R9, PT, PT, R9, 0x40, RZ ;  /* 0x0000004009099810 */ /* 0x000fce0007ffe0ff */
.L_x_17:
[----:B------:R-:W-:Y:S01]  /*1650*/  LEA R12, R11, 0xc0800000, 0x17 ;  /* 0xc08000000b0c7811 */ /* 0x000fe200078eb8ff */
[----:B------:R-:W-:Y:S04]  /*1660*/  BSSY.RECONVERGENT B2, `(.L_x_22) ;  /* 0x0000036000027945 */ /* 0x000fe80003800200 */
[----:B------:R-:W-:Y:S02]  /*1670*/  IMAD.IADD R13, R5, 0x1, -R12 ;  /* 0x00000001050d7824 */ /* 0x000fe400078e0a0c */
[----:B------:R-:W-:Y:S02]  /*1680*/  VIADD R12, R14, 0xffffff81 ;  /* 0xffffff810e0c7836 */ /* 0x000fe40000000000 */
[----:B------:R-:W0:Y:S01]  /*1690*/  MUFU.RCP R5, R13 ;  /* 0x0000000d00057308 */ /* 0x000e220000001000 */
[----:B------:R-:W-:Y:S01]  /*16a0*/  FADD.FTZ R15, -R13, -RZ ;  /* 0x800000ff0d0f7221 */ /* 0x000fe20000010100 */
[C---:B------:R-:W-:Y:S01]  /*16b0*/  IMAD R0, R12.reuse, -0x800000, R0 ;  /* 0xff8000000c007824 */ /* 0x040fe200078e0200 */
[----:B------:R-:W-:-:S05]  /*16c0*/  IADD3 R12, PT, PT, R12, 0x7f, -R11 ;  /* 0x0000007f0c0c7810 */ /* 0x000fca0007ffe80b */
[----:B------:R-:W-:Y:S02]  /*16d0*/  IMAD.IADD R12, R12, 0x1, R9 ;  /* 0x000000010c0c7824 */ /* 0x000fe400078e0209 */
[----:B0-----:R-:W-:-:S04]  /*16e0*/  FFMA R14, R5, R15, 1 ;  /* 0x3f800000050e7423 */ /* 0x001fc8000000000f */
[----:B------:R-:W-:-:S04]  /*16f0*/  FFMA R5, R5, R14, R5 ;  /* 0x0000000e05057223 */ /* 0x000fc80000000005 */
[----:B------:R-:W-:-:S04]  /*1700*/  FFMA R14, R0, R5, RZ ;  /* 0x00000005000e7223 */ /* 0x000fc800000000ff */
[----:B------:R-:W-:-:S04]  /*1710*/  FFMA R16, R15, R14, R0 ;  /* 0x0000000e0f107223 */ /* 0x000fc80000000000 */
[----:B------:R-:W-:-:S04]  /*1720*/  FFMA R16, R5, R16, R14 ;  /* 0x0000001005107223 */ /* 0x000fc8000000000e */
[----:B------:R-:W-:-:S04]  /*1730*/  FFMA R15, R15, R16, R0 ;  /* 0x000000100f0f7223 */ /* 0x000fc80000000000 */
[----:B------:R-:W-:-:S05]  /*1740*/  FFMA R0, R5, R15, R16 ;  /* 0x0000000f05007223 */ /* 0x000fca0000000010 */
[----:B------:R-:W-:-:S04]  /*1750*/  SHF.R.U32.HI R11, RZ, 0x17, R0 ;  /* 0x00000017ff0b7819 */ /* 0x000fc80000011600 */
[----:B------:R-:W-:-:S05]  /*1760*/  LOP3.LUT R11, R11, 0xff, RZ, 0xc0, !PT ;  /* 0x000000ff0b0b7812 */ /* 0x000fca00078ec0ff */
[----:B------:R-:W-:-:S04]  /*1770*/  IMAD.IADD R13, R11, 0x1, R12 ;  /* 0x000000010b0d7824 */ /* 0x000fc800078e020c */
[----:B------:R-:W-:-:S05]  /*1780*/  VIADD R9, R13, 0xffffffff ;  /* 0xffffffff0d097836 */ /* 0x000fca0000000000 */
[----:B------:R-:W-:-:S13]  /*1790*/  ISETP.GE.U32.AND P0, PT, R9, 0xfe, PT ;  /* 0x000000fe0900780c */ /* 0x000fda0003f06070 */
[----:B------:R-:W-:Y:S05]  /*17a0*/  @!P0 BRA `(.L_x_23) ;  /* 0x0000000000808947 */ /* 0x000fea0003800000 */
[----:B------:R-:W-:-:S13]  /*17b0*/  ISETP.GT.AND P0, PT, R13, 0xfe, PT ;  /* 0x000000fe0d00780c */ /* 0x000fda0003f04270 */
[----:B------:R-:W-:Y:S05]  /*17c0*/  @P0 BRA `(.L_x_24) ;  /* 0x00000000006c0947 */ /* 0x000fea0003800000 */
[----:B------:R-:W-:-:S13]  /*17d0*/  ISETP.GE.AND P0, PT, R13, 0x1, PT ;  /* 0x000000010d00780c */ /* 0x000fda0003f06270 */
[----:B------:R-:W-:Y:S05]  /*17e0*/  @P0 BRA `(.L_x_25) ;  /* 0x0000000000740947 */ /* 0x000fea0003800000 */
[----:B------:R-:W-:Y:S02]  /*17f0*/  ISETP.GE.AND P0, PT, R13, -0x18, PT ;  /* 0xffffffe80d00780c */ /* 0x000fe40003f06270 */
[----:B------:R-:W-:-:S11]  /*1800*/  LOP3.LUT R0, R0, 0x80000000, RZ, 0xc0, !PT ;  /* 0x8000000000007812 */ /* 0x000fd600078ec0ff */
[----:B------:R-:W-:Y:S05]  /*1810*/  @!P0 BRA `(.L_x_25) ;  /* 0x0000000000688947 */ /* 0x000fea0003800000 */
[-CC-:B------:R-:W-:Y:S01]  /*1820*/  FFMA.RZ R9, R5, R15.reuse, R16.reuse ;  /* 0x0000000f05097223 */ /* 0x180fe2000000c010 */
[----:B------:R-:W-:Y:S02]  /*1830*/  VIADD R14, R13, 0x20 ;  /* 0x000000200d0e7836 */ /* 0x000fe40000000000 */
[-CC-:B------:R-:W-:Y:S01]  /*1840*/  FFMA.RM R12, R5, R15.reuse, R16.reuse ;  /* 0x0000000f050c7223 */ /* 0x180fe20000004010 */
[----:B------:R-:W-:Y:S02]  /*1850*/  ISETP.NE.AND P2, PT, R13, RZ, PT ;  /* 0x000000ff0d00720c */ /* 0x000fe40003f45270 */
[----:B------:R-:W-:Y:S01]  /*1860*/  LOP3.LUT R11, R9, 0x7fffff, RZ, 0xc0, !PT ;  /* 0x007fffff090b7812 */ /* 0x000fe200078ec0ff */
[----:B------:R-:W-:Y:S01]  /*1870*/  FFMA.RP R9, R5, R15, R16 ;  /* 0x0000000f05097223 */ /* 0x000fe20000008010 */
[----:B------:R-:W-:Y:S01]  /*1880*/  IMAD.MOV R5, RZ, RZ, -R13 ;  /* 0x000000ffff057224 */ /* 0x000fe200078e0a0d */
[----:B------:R-:W-:Y:S02]  /*1890*/  ISETP.NE.AND P1, PT, R13, RZ, PT ;  /* 0x000000ff0d00720c */ /* 0x000fe40003f25270 */
[----:B------:R-:W-:-:S02]  /*18a0*/  LOP3.LUT R11, R11, 0x800000, RZ, 0xfc, !PT ;  /* 0x008000000b0b7812 */ /* 0x000fc400078efcff */
[----:B------:R-:W-:Y:S02]  /*18b0*/  FSETP.NEU.FTZ.AND P0, PT, R9, R12, PT ;  /* 0x0000000c0900720b */ /* 0x000fe40003f1d000 */
[----:B------:R-:W-:Y:S02]  /*18c0*/  SHF.L.U32 R14, R11, R14, RZ ;  /* 0x0000000e0b0e7219 */ /* 0x000fe400000006ff */
[----:B------:R-:W-:Y:S02]  /*18d0*/  SEL R12, R5, RZ, P2 ;  /* 0x000000ff050c7207 */ /* 0x000fe40001000000 */
[----:B------:R-:W-:Y:S02]  /*18e0*/  ISETP.NE.AND P1, PT, R14, RZ, P1 ;  /* 0x000000ff0e00720c */ /* 0x000fe40000f25270 */
[----:B------:R-:W-:Y:S02]  /*18f0*/  SHF.R.U32.HI R12, RZ, R12, R11 ;  /* 0x0000000cff0c7219 */ /* 0x000fe4000001160b */
[----:B------:R-:W-:-:S02]  /*1900*/  PLOP3.LUT P0, PT, P0, P1, PT, 0xf8, 0x8f ;  /* 0x00000000008f781c */ /* 0x000fc40000703f70 */
[----:B------:R-:W-:Y:S02]  /*1910*/  SHF.R.U32.HI R14, RZ, 0x1, R12 ;  /* 0x00000001ff0e7819 */ /* 0x000fe4000001160c */
[----:B------:R-:W-:-:S04]  /*1920*/  SEL R5, RZ, 0x1, !P0 ;  /* 0x00000001ff057807 */ /* 0x000fc80004000000 */
[----:B------:R-:W-:-:S04]  /*1930*/  LOP3.LUT R5, R5, 0x1, R14, 0xf8, !PT ;  /* 0x0000000105057812 */ /* 0x000fc800078ef80e */
[----:B------:R-:W-:-:S05]  /*1940*/  LOP3.LUT R5, R5, R12, RZ, 0xc0, !PT ;  /* 0x0000000c05057212 */ /* 0x000fca00078ec0ff */
[----:B------:R-:W-:-:S05]  /*1950*/  IMAD.IADD R5, R14, 0x1, R5 ;  /* 0x000000010e057824 */ /* 0x000fca00078e0205 */
[----:B------:R-:W-:Y:S01]  /*1960*/  LOP3.LUT R0, R5, R0, RZ, 0xfc, !PT ;  /* 0x0000000005007212 */ /* 0x000fe200078efcff */
[----:B------:R-:W-:Y:S06]  /*1970*/  BRA `(.L_x_25) ;  /* 0x0000000000107947 */ /* 0x000fec0003800000 */
.L_x_24:
[----:B------:R-:W-:-:S04]  /*1980*/  LOP3.LUT R0, R0, 0x80000000, RZ, 0xc0, !PT ;  /* 0x8000000000007812 */ /* 0x000fc800078ec0ff */
[----:B------:R-:W-:Y:S01]  /*1990*/  LOP3.LUT R0, R0, 0x7f800000, RZ, 0xfc, !PT ;  /* 0x7f80000000007812 */ /* 0x000fe200078efcff */
[----:B------:R-:W-:Y:S06]  /*19a0*/  BRA `(.L_x_25) ;  /* 0x0000000000047947 */ /* 0x000fec0003800000 */
.L_x_23:
[----:B------:R-:W-:-:S07]  /*19b0*/  IMAD R0, R12, 0x800000, R0 ;  /* 0x008000000c007824 */ /* 0x000fce00078e0200 */
.L_x_25:
[----:B------:R-:W-:Y:S05]  /*19c0*/  BSYNC.RECONVERGENT B2 ;  /* 0x0000000000027941 */ /* 0x000fea0003800200 */
.L_x_22:
[----:B------:R-:W-:Y:S05]  /*19d0*/  BRA `(.L_x_26) ;  /* 0x0000000000207947 */ /* 0x000fea0003800000 */
.L_x_21:
[----:B------:R-:W-:-:S04]  /*19e0*/  LOP3.LUT R0, R5, 0x80000000, R0, 0x48, !PT ;  /* 0x8000000005007812 */ /* 0x000fc800078e4800 */
[----:B------:R-:W-:Y:S01]  /*19f0*/  LOP3.LUT R0, R0, 0x7f800000, RZ, 0xfc, !PT ;  /* 0x7f80000000007812 */ /* 0x000fe200078efcff */
[----:B------:R-:W-:Y:S06]  /*1a00*/  BRA `(.L_x_26) ;  /* 0x0000000000147947 */ /* 0x000fec0003800000 */
.L_x_20:
[----:B------:R-:W-:Y:S01]  /*1a10*/  LOP3.LUT R0, R5, 0x80000000, R0, 0x48, !PT ;  /* 0x8000000005007812 */ /* 0x000fe200078e4800 */
[----:B------:R-:W-:Y:S06]  /*1a20*/  BRA `(.L_x_26) ;  /* 0x00000000000c7947 */ /* 0x000fec0003800000 */
.L_x_19:
[----:B------:R-:W0:Y:S01]  /*1a30*/  MUFU.RSQ R0, -QNAN ;  /* 0xffc0000000007908 */ /* 0x000e220000001400 */
[----:B------:R-:W-:Y:S05]  /*1a40*/  BRA `(.L_x_26) ;  /* 0x0000000000047947 */ /* 0x000fea0003800000 */
.L_x_18:
[----:B------:R-:W-:-:S07]  /*1a50*/  FADD.FTZ R0, R0, R5 ;  /* 0x0000000500007221 */ /* 0x000fce0000010000 */
.L_x_26:
[----:B------:R-:W-:Y:S05]  /*1a60*/  BSYNC.RECONVERGENT B1 ;  /* 0x0000000000017941 */ /* 0x000fea0003800200 */
.L_x_16:
[----:B------:R-:W-:-:S04]  /*1a70*/  IMAD.MOV.U32 R9, RZ, RZ, 0x0 ;  /* 0x00000000ff097424 */ /* 0x000fc800078e00ff */
[----:B0-----:R-:W-:Y:S05]  /*1a80*/  RET.REL.NODEC R8 `(_Z36calculate_integral_no_texture_linearPfS_) ;  /* 0xffffffe4085c7950 */ /* 0x001fea0003c3ffff */
.L_x_27:
[----:B------:R-:W-:-:S00]  /*1a90*/  BRA `(.L_x_27) ;  /* 0xfffffffc00fc7947 */ /* 0x000fc0000383ffff */
[----:B------:R-:W-:-:S00]  /*1aa0*/  NOP ;  /* 0x0000000000007918 */ /* 0x000fc00000000000 */
        /* <DEDUP_REMOVED lines=13> */
.L_x_55:


//--------------------- .text._Z34calculate_integral_no_texture_stepPfS_ --------------------------
	.section	.text._Z34calculate_integral_no_texture_stepPfS_,"ax",@progbits
	.align	128
        .global         _Z34calculate_integral_no_texture_stepPfS_
        .type           _Z34calculate_integral_no_texture_stepPfS_,@function
        .size           _Z34calculate_integral_no_texture_stepPfS_,(.L_x_56 - _Z34calculate_integral_no_texture_stepPfS_)
        .other          _Z34calculate_integral_no_texture_stepPfS_,@"STO_CUDA_ENTRY STV_DEFAULT"
_Z34calculate_integral_no_texture_stepPfS_:
.text._Z34calculate_integral_no_texture_stepPfS_:
[----:B------:R-:W0:Y:S01]  /*0000*/  LDC R1, c[0x0][0x37c] ;  /* 0x0000df00ff017b82 */ /* 0x000e220000000800 */
[----:B------:R-:W1:Y:S07]  /*0010*/  S2R R13, SR_TID.Y ;  /* 0x00000000000d7919 */ /* 0x000e6e0000002200 */
[----:B------:R-:W2:Y:S01]  /*0020*/  LDC R3, c[0x0][0x360] ;  /* 0x0000d800ff037b82 */ /* 0x000ea20000000800 */
[----:B------:R-:W3:Y:S01]  /*0030*/  LDCU.64 UR4, c[0x3][URZ] ;  /* 0x00c00000ff0477ac */ /* 0x000ee20008000a00 */
[----:B0-----:R-:W-:Y:S01]  /*0040*/  VIADD R1, R1, 0xffffffe0 ;  /* 0xffffffe001017836 */ /* 0x001fe20000000000 */
[----:B------:R-:W2:Y:S05]  /*0050*/  S2R R0, SR_TID.X ;  /* 0x0000000000007919 */ /* 0x000eaa0000002100 */
[----:B------:R-:W1:Y:S08]  /*0060*/  S2UR UR7, SR_CTAID.Y ;  /* 0x00000000000779c3 */ /* 0x000e700000002600 */
[----:B------:R-:W1:Y:S08]  /*0070*/  LDC R2, c[0x0][0x364] ;  /* 0x0000d900ff027b82 */ /* 0x000e700000000800 */
[----:B------:R-:W2:Y:S01]  /*0080*/  S2UR UR6, SR_CTAID.X ;  /* 0x00000000000679c3 */ /* 0x000ea20000002500 */
[----:B-1----:R-:W-:-:S05]  /*0090*/  IMAD R13, R2, UR7, R13 ;  /* 0x00000007020d7c24 */ /* 0x002fca000f8e020d */
[----:B---3--:R-:W-:Y:S01]  /*00a0*/  ISETP.GE.AND P0, PT, R13, UR5, PT ;  /* 0x000000050d007c0c */ /* 0x008fe2000bf06270 */
[----:B--2---:R-:W-:-:S05]  /*00b0*/  IMAD R0, R3, UR6, R0 ;  /* 0x0000000603007c24 */ /* 0x004fca000f8e0200 */
[----:B------:R-:W-:-:S13]  /*00c0*/  ISETP.GE.OR P0, PT, R0, UR4, P0 ;  /* 0x0000000400007c0c */ /* 0x000fda0008706670 */
[----:B------:R-:W-:Y:S05]  /*00d0*/  @P0 EXIT ;  /* 0x000000000000094d */ /* 0x000fea0003800000 */
[----:B------:R-:W-:Y:S01]  /*00e0*/  UIADD3 UR4, UPT, UPT, UR4, -0x1, URZ ;  /* 0xffffffff04047890 */ /* 0x000fe2000fffe0ff */
[----:B------:R-:W-:Y:S01]  /*00f0*/  IMAD.MOV.U32 R4, RZ, RZ, 0x1 ;  /* 0x00000001ff047424 */ /* 0x000fe200078e00ff */
[----:B------:R-:W-:Y:S01]  /*0100*/  UMOV UR6, 0x54442d18 ;  /* 0x54442d1800067882 */ /* 0x000fe20000000000 */
[----:B------:R-:W-:Y:S01]  /*0110*/  UMOV UR7, 0x400921fb ;  /* 0x400921fb00077882 */ /* 0x000fe20000000000 */
[----:B------:R-:W-:Y:S05]  /*0120*/  BSSY.RECONVERGENT B0, `(.L_x_28) ;  /* 0x000001a000007945 */ /* 0x000fea0003800200 */
[----:B------:R-:W0:Y:S08]  /*0130*/  I2F.F64 R8, UR4 ;  /* 0x0000000400087d12 */ /* 0x000e300008201c00 */
[----:B0-----:R-:W0:Y:S02]  /*0140*/  MUFU.RCP64H R5, R9 ;  /* 0x0000000900057308 */ /* 0x001e240000001800 */
[----:B0-----:R-:W-:-:S08]  /*0150*/  DFMA R2, -R8, R4, 1 ;  /* 0x3ff000000802742b */ /* 0x001fd00000000104 */
[----:B------:R-:W-:Y:S02]  /*0160*/  DFMA R6, R2, R2, R2 ;  /* 0x000000020206722b */ /* 0x000fe40000000002 */
[----:B------:R0:W1:Y:S06]  /*0170*/  I2F.F64 R2, R0 ;  /* 0x0000000000027312 */ /* 0x00006c0000201c00 */
[----:B------:R-:W-:Y:S01]  /*0180*/  DFMA R6, R4, R6, R4 ;  /* 0x000000060406722b */ /* 0x000fe20000000004 */
[----:B0-----:R-:W-:-:S07]  /*0190*/  IMAD R0, R0, UR5, R13 ;  /* 0x0000000500007c24 */ /* 0x001fce000f8e020d */
[----:B------:R-:W-:Y:S02]  /*01a0*/  DFMA R10, -R8, R6, 1 ;  /* 0x3ff00000080a742b */ /* 0x000fe40000000106 */
[----:B-1----:R-:W-:-:S06]  /*01b0*/  DMUL R4, R2, UR6 ;  /* 0x0000000602047c28 */ /* 0x002fcc0008000000 */
[----:B------:R-:W-:-:S04]  /*01c0*/  DFMA R10, R6, R10, R6 ;  /* 0x0000000a060a722b */ /* 0x000fc80000000006 */
[----:B------:R-:W-:-:S04]  /*01d0*/  FSETP.GEU.AND P1, PT, |R5|, 6.5827683646048100446e-37, PT ;  /* 0x036000000500780b */ /* 0x000fc80003f2e200 */
[----:B------:R-:W-:-:S08]  /*01e0*/  DMUL R2, R4, R10 ;  /* 0x0000000a04027228 */ /* 0x000fd00000000000 */
[----:B------:R-:W-:-:S08]  /*01f0*/  DFMA R6, -R8, R2, R4 ;  /* 0x000000020806722b */ /* 0x000fd00000000104 */
[----:B------:R-:W-:-:S10]  /*0200*/  DFMA R2, R10, R6, R2 ;  /* 0x000000060a02722b */ /* 0x000fd40000000002 */
[----:B------:R-:W-:-:S05]  /*0210*/  FFMA R6, RZ, R9, R3 ;  /* 0x00000009ff067223 */ /* 0x000fca0000000003 */
[----:B------:R-:W-:-:S13]  /*0220*/  FSETP.GT.AND P0, PT, |R6|, 1.469367938527859385e-39, PT ;  /* 0x001000000600780b */ /* 0x000fda0003f04200 */
[----:B------:R-:W-:Y:S05]  /*0230*/  @P0 BRA P1, `(.L_x_29) ;  /* 0x0000000000200947 */ /* 0x000fea0000800000 */
[----:B------:R-:W-:Y:S01]  /*0240*/  IMAD.MOV.U32 R10, RZ, RZ, R4 ;  /* 0x000000ffff0a7224 */ /* 0x000fe200078e0004 */
[----:B------:R-:W-:Y:S01]  /*0250*/  MOV R6, 0x2a0 ;  /* 0x000002a000067802 */ /* 0x000fe20000000f00 */
[----:B------:R-:W-:Y:S02]  /*0260*/  IMAD.MOV.U32 R11, RZ, RZ, R5 ;  /* 0x000000ffff0b7224 */ /* 0x000fe400078e0005 */
[----:B------:R-:W-:Y:S02]  /*0270*/  IMAD.MOV.U32 R4, RZ, RZ, R8 ;  /* 0x000000ffff047224 */ /* 0x000fe400078e0008 */
[----:B------:R-:W-:-:S07]  /*0280*/  IMAD.MOV.U32 R5, RZ, RZ, R9 ;  /* 0x000000ffff057224 */ /* 0x000fce00078e0009 */
[----:B------:R-:W-:Y:S05]  /*0290*/  CALL.REL.NOINC `($__internal_2_$__cuda_sm20_div_rn_f64_full) ;  /* 0x0000000800447944 */ /* 0x000fea0003c00000 */
[----:B------:R-:W-:Y:S02]  /*02a0*/  IMAD.MOV.U32 R2, RZ, RZ, R4 ;  /* 0x000000ffff027224 */ /* 0x000fe400078e0004 */
[----:B------:R-:W-:-:S07]  /*02b0*/  IMAD.MOV.U32 R3, RZ, RZ, R5 ;  /* 0x000000ffff037224 */ /* 0x000fce00078e0005 */
.L_x_29:
[----:B------:R-:W-:Y:S05]  /*02c0*/  BSYNC.RECONVERGENT B0 ;  /* 0x0000000000007941 */ /* 0x000fea0003800200 */
.L_x_28:
[----:B------:R-:W0:Y:S01]  /*02d0*/  MUFU.RCP64H R5, R9 ;  /* 0x0000000900057308 */ /* 0x000e220000001800 */
[----:B------:R-:W-:Y:S01]  /*02e0*/  IMAD.MOV.U32 R4, RZ, RZ, 0x1 ;  /* 0x00000001ff047424 */ /* 0x000fe200078e00ff */
[----:B------:R-:W-:Y:S01]  /*02f0*/  UMOV UR4, 0x54442d18 ;  /* 0x54442d1800047882 */ /* 0x000fe20000000000 */
[----:B------:R-:W-:Y:S01]  /*0300*/  UMOV UR5, 0x400921fb ;  /* 0x400921fb00057882 */ /* 0x000fe20000000000 */
[----:B------:R-:W1:Y:S03]  /*0310*/  LDCU.64 UR8, c[0x0][0x358] ;  /* 0x00006b00ff0877ac */ /* 0x000e660008000a00 */
[----:B0-----:R-:W-:-:S08]  /*0320*/  DFMA R6, -R8, R4, 1 ;  /* 0x3ff000000806742b */ /* 0x001fd00000000104 */
[----:B------:R-:W-:-:S08]  /*0330*/  DFMA R6, R6, R6, R6 ;  /* 0x000000060606722b */ /* 0x000fd00000000006 */
[----:B------:R-:W-:-:S08]  /*0340*/  DFMA R6, R4, R6, R4 ;  /* 0x000000060406722b */ /* 0x000fd00000000004 */
[----:B------:R-:W-:-:S08]  /*0350*/  DFMA R4, -R8, R6, 1 ;  /* 0x3ff000000804742b */ /* 0x000fd00000000106 */
[----:B------:R-:W-:-:S08]  /*0360*/  DFMA R10, R6, R4, R6 ;  /* 0x00000004060a722b */ /* 0x000fd00000000006 */
[----:B------:R-:W-:-:S08]  /*0370*/  DMUL R4, R10, UR4 ;  /* 0x000000040a047c28 */ /* 0x000fd00008000000 */
[----:B------:R-:W-:-:S08]  /*0380*/  DFMA R6, -R8, R4, UR4 ;  /* 0x0000000408067e2b */ /* 0x000fd00008000104 */
[----:B------:R-:W-:Y:S02]  /*0390*/  DFMA R4, R10, R6, R4 ;  /* 0x000000060a04722b */ /* 0x000fe40000000004 */
[----:B------:R0:W2:Y:S08]  /*03a0*/  F2F.F32.F64 R7, R2 ;  /* 0x0000000200077310 */ /* 0x0000b00000301000 */
[----:B------:R-:W-:-:S05]  /*03b0*/  FFMA R6, RZ, R9, R5 ;  /* 0x00000009ff067223 */ /* 0x000fca0000000005 */
[----:B------:R-:W-:-:S13]  /*03c0*/  FSETP.GT.AND P0, PT, |R6|, 1.469367938527859385e-39, PT ;  /* 0x001000000600780b */ /* 0x000fda0003f04200 */
[----:B012---:R-:W-:Y:S05]  /*03d0*/  @P0 BRA `(.L_x_30) ;  /* 0x0000000000180947 */ /* 0x007fea0003800000 */
[----:B------:R-:W-:Y:S01]  /*03e0*/  IMAD.MOV.U32 R4, RZ, RZ, R8 ;  /* 0x000000ffff047224 */ /* 0x000fe200078e0008 */
[----:B------:R-:W-:Y:S01]  /*03f0*/  MOV R6, 0x440 ;  /* 0x0000044000067802 */ /* 0x000fe20000000f00 */
[----:B------:R-:W-:Y:S02]  /*0400*/  IMAD.MOV.U32 R5, RZ, RZ, R9 ;  /* 0x000000ffff057224 */ /* 0x000fe400078e0009 */
[----:B------:R-:W-:Y:S02]  /*0410*/  IMAD.MOV.U32 R10, RZ, RZ, 0x54442d18 ;  /* 0x54442d18ff0a7424 */ /* 0x000fe400078e00ff */
[----:B------:R-:W-:-:S07]  /*0420*/  IMAD.MOV.U32 R11, RZ, RZ, 0x400921fb ;  /* 0x400921fbff0b7424 */ /* 0x000fce00078e00ff */
[----:B------:R-:W-:Y:S05]  /*0430*/  CALL.REL.NOINC `($__internal_2_$__cuda_sm20_div_rn_f64_full) ;  /* 0x0000000400dc7944 */ /* 0x000fea0003c00000 */
.L_x_30:
[----:B------:R-:W0:Y:S01]  /*0440*/  LDC.64 R10, c[0x0][0x388] ;  /* 0x0000e200ff0a7b82 */ /* 0x000e220000000a00 */
[----:B------:R-:W-:Y:S01]  /*0450*/  FMUL R2, R7, 0.63661974668502807617 ;  /* 0x3f22f98307027820 */ /* 0x000fe20000400000 */
[----:B------:R-:W1:Y:S01]  /*0460*/  LDCU UR6, c[0x3][0x4] ;  /* 0x00c00080ff0677ac */ /* 0x000e620008000800 */
[----:B0-----:R-:W-:-:S06]  /*0470*/  IMAD.WIDE R10, R0, 0x4, R10 ;  /* 0x00000004000a7825 */ /* 0x001fcc00078e020a */
[----:B------:R0:W5:Y:S01]  /*0480*/  LDG.E R10, desc[UR8][R10.64] ;  /* 0x000000080a0a7981 */ /* 0x000162000c1e1900 */
[----:B------:R-:W2:Y:S01]  /*0490*/  F2I.NTZ R2, R2 ;  /* 0x0000000200027305 */ /* 0x000ea20000203100 */
[----:B------:R-:W-:Y:S01]  /*04a0*/  FSETP.GE.AND P0, PT, |R7|, 105615, PT ;  /* 0x47ce47800700780b */ /* 0x000fe20003f06200 */
[----:B-1----:R-:W-:Y:S01]  /*04b0*/  UIADD3 UR6, UPT, UPT, UR6, -0x1, URZ ;  /* 0xffffffff06067890 */ /* 0x002fe2000fffe0ff */
[----:B------:R-:W-:Y:S05]  /*04c0*/  BSSY.RECONVERGENT B0, `(.L_x_31) ;  /* 0x000003e000007945 */ /* 0x000fea0003800200 */
[----:B------:R0:W1:Y:S01]  /*04d0*/  F2F.F32.F64 R5, R4 ;  /* 0x0000000400057310 */ /* 0x0000620000301000 */
[----:B--2---:R-:W-:-:S05]  /*04e0*/  I2FP.F32.S32 R0, R2 ;  /* 0x0000000200007245 */ /* 0x004fca0000201400 */
[----:B------:R-:W-:-:S04]  /*04f0*/  FFMA R3, R0, -1.5707962512969970703, R7 ;  /* 0xbfc90fda00037823 */ /* 0x000fc80000000007 */
[----:B------:R-:W-:-:S04]  /*0500*/  FFMA R3, R0, -7.5497894158615963534e-08, R3 ;  /* 0xb3a2216800037823 */ /* 0x000fc80000000003 */
[----:B------:R-:W-:Y:S01]  /*0510*/  FFMA R0, R0, -5.3903029534742383927e-15, R3 ;  /* 0xa7c234c500007823 */ /* 0x000fe20000000003 */
[----:B01----:R-:W-:Y:S06]  /*0520*/  @!P0 BRA `(.L_x_32) ;  /* 0x0000000000dc8947 */ /* 0x003fec0003800000 */
[----:B------:R-:W-:-:S13]  /*0530*/  FSETP.NEU.AND P0, PT, |R7|, +INF , PT ;  /* 0x7f8000000700780b */ /* 0x000fda0003f0d200 */
[----:B------:R-:W-:Y:S01]  /*0540*/  @!P0 FMUL R0, RZ, R7 ;  /* 0x00000007ff008220 */ /* 0x000fe20000400000 */
[----:B------:R-:W-:Y:S01]  /*0550*/  @!P0 IMAD.MOV.U32 R2, RZ, RZ, RZ ;  /* 0x000000ffff028224 */ /* 0x000fe200078e00ff */
[----:B------:R-:W-:Y:S06]  /*0560*/  @!P0 BRA `(.L_x_32) ;  /* 0x0000000000cc8947 */ /* 0x000fec0003800000 */
[----:B------:R-:W-:Y:S01]  /*0570*/  SHF.L.U32 R2, R7, 0x8, RZ ;  /* 0x0000000807027819 */ /* 0x000fe200000006ff */
[----:B------:R-:W-:Y:S01]  /*0580*/  IMAD.MOV.U32 R6, RZ, RZ, RZ ;  /* 0x000000ffff067224 */ /* 0x000fe200078e00ff */
[----:B------:R-:W0:Y:S01]  /*0590*/  LDCU.64 UR10, c[0x4][URZ] ;  /* 0x01000000ff0a77ac */ /* 0x000e220008000a00 */
[----:B------:R-:W-:Y:S01]  /*05a0*/  IMAD.MOV.U32 R0, RZ, RZ, R1 ;  /* 0x000000ffff007224 */ /* 0x000fe200078e0001 */
[----:B------:R-:W-:Y:S01]  /*05b0*/  LOP3.LUT R13, R2, 0x80000000, RZ, 0xfc, !PT ;  /* 0x80000000020d7812 */ /* 0x000fe200078efcff */
[----:B------:R-:W-:Y:S01]  /*05c0*/  UMOV UR5, URZ ;  /* 0x000000ff00057c82 */ /* 0x000fe20008000000 */
[----:B------:R-:W-:-:S05]  /*05d0*/  UMOV UR4, URZ ;  /* 0x000000ff00047c82 */ /* 0x000fca0008000000 */
.L_x_33:
        /* <DEDUP_REMOVED lines=29> */
[C---:B------:R-:W-:Y:S01]  /*07b0*/  SHF.L.W.U32.HI R2, R3.reuse, 0x2, R0 ;  /* 0x0000000203027819 */ /* 0x040fe20000010e00 */
[----:B------:R-:W-:-:S03]  /*07c0*/  IMAD.SHL.U32 R3, R3, 0x4, RZ ;  /* 0x0000000403037824 */ /* 0x000fc600078e00ff */
[----:B------:R-:W-:Y:S02]  /*07d0*/  SHF.R.S32.HI R4, RZ, 0x1f, R2 ;  /* 0x0000001fff047819 */ /* 0x000fe40000011402 */
[----:B------:R-:W-:Y:S02]  /*07e0*/  LOP3.LUT R7, R2, R7, RZ, 0x3c, !PT ;  /* 0x0000000702077212 */ /* 0x000fe400078e3cff */
[C---:B------:R-:W-:Y:S02]  /*07f0*/  LOP3.LUT R8, R4.reuse, R3, RZ, 0x3c, !PT ;  /* 0x0000000304087212 */ /* 0x040fe400078e3cff */
[----:B------:R-:W-:Y:S02]  /*0800*/  LOP3.LUT R9, R4, R2, RZ, 0x3c, !PT ;  /* 0x0000000204097212 */ /* 0x000fe400078e3cff */
[----:B------:R-:W-:Y:S02]  /*0810*/  SHF.R.U32.HI R3, RZ, 0x1e, R0 ;  /* 0x0000001eff037819 */ /* 0x000fe40000011600 */
[----:B------:R-:W-:-:S02]  /*0820*/  ISETP.GE.AND P1, PT, R7, RZ, PT ;  /* 0x000000ff0700720c */ /* 0x000fc40003f26270 */
[----:B------:R-:W1:Y:S01]  /*0830*/  I2F.F64.S64 R8, R8 ;  /* 0x0000000800087312 */ /* 0x000e620000301c00 */
[----:B------:R-:W-:-:S05]  /*0840*/  LEA.HI R2, R2, R3, RZ, 0x1 ;  /* 0x0000000302027211 */ /* 0x000fca00078f08ff */
[----:B------:R-:W-:-:S04]  /*0850*/  IMAD.MOV R0, RZ, RZ, -R2 ;  /* 0x000000ffff007224 */ /* 0x000fc800078e0a02 */
[----:B------:R-:W-:Y:S01]  /*0860*/  @!P0 IMAD.MOV.U32 R2, RZ, RZ, R0 ;  /* 0x000000ffff028224 */ /* 0x000fe200078e0000 */
[----:B-1----:R-:W-:-:S10]  /*0870*/  DMUL R12, R8, UR4 ;  /* 0x00000004080c7c28 */ /* 0x002fd40008000000 */
[----:B------:R-:W1:Y:S02]  /*0880*/  F2F.F32.F64 R12, R12 ;  /* 0x0000000c000c7310 */ /* 0x000e640000301000 */
[----:B01----:R-:W-:-:S07]  /*0890*/  FSEL R0, -R12, R12, !P1 ;  /* 0x0000000c0c007208 */ /* 0x003fce0004800100 */
.L_x_32:
[----:B------:R-:W-:Y:S05]  /*08a0*/  BSYNC.RECONVERGENT B0 ;  /* 0x0000000000007941 */ /* 0x000fea0003800200 */
.L_x_31:
[----:B------:R-:W0:Y:S01]  /*08b0*/  I2F.F64.U32 R6, UR6 ;  /* 0x0000000600067d12 */ /* 0x000e220008201800 */
[----:B------:R-:W-:Y:S01]  /*08c0*/  IMAD.MOV.U32 R8, RZ, RZ, 0x1 ;  /* 0x00000001ff087424 */ /* 0x000fe200078e00ff */
[----:B------:R-:W-:Y:S01]  /*08d0*/  UMOV UR4, 0x54442d18 ;  /* 0x54442d1800047882 */ /* 0x000fe20000000000 */
[----:B------:R-:W-:Y:S01]  /*08e0*/  UMOV UR5, 0x401921fb ;  /* 0x401921fb00057882 */ /* 0x000fe20000000000 */
[----:B------:R-:W-:Y:S01]  /*08f0*/  LOP3.LUT R14, R2, 0x1, RZ, 0xc0, !PT ;  /* 0x00000001020e7812 */ /* 0x000fe200078ec0ff */
[----:B------:R-:W-:Y:S01]  /*0900*/  FMUL R11, R0, R0 ;  /* 0x00000000000b7220 */ /* 0x000fe20000400000 */
[----:B------:R-:W-:Y:S01]  /*0910*/  IMAD.MOV.U32 R4, RZ, RZ, 0x37cbac00 ;  /* 0x37cbac00ff047424 */ /* 0x000fe200078e00ff */
[----:B------:R-:W-:Y:S01]  /*0920*/  MOV R16, 0x3d2aaabb ;  /* 0x3d2aaabb00107802 */ /* 0x000fe20000000f00 */
[----:B------:R-:W-:Y:S01]  /*0930*/  IMAD.MOV.U32 R17, RZ, RZ, 0x3effffff ;  /* 0x3effffffff117424 */ /* 0x000fe200078e00ff */
[----:B------:R-:W-:Y:S01]  /*0940*/  ISETP.NE.U32.AND P0, PT, R14, 0x1, PT ;  /* 0x000000010e00780c */ /* 0x000fe20003f05070 */
[----:B------:R-:W-:Y:S01]  /*0950*/  FFMA R3, R11, R4, -0.0013887860113754868507 ;  /* 0xbab607ed0b037423 */ /* 0x000fe20000000004 */
[----:B------:R-:W-:-:S02]  /*0960*/  LOP3.LUT P1, RZ, R2, 0x2, RZ, 0xc0, !PT ;  /* 0x0000000202ff7812 */ /* 0x000fc4000782c0ff */
[----:B------:R-:W-:Y:S01]  /*0970*/  FSEL R16, R16, 0.0083327032625675201416, !P0 ;  /* 0x3c0885e410107808 */ /* 0x000fe20004000000 */
[----:B0-----:R-:W0:Y:S01]  /*0980*/  MUFU.RCP64H R9, R7 ;  /* 0x0000000700097308 */ /* 0x001e220000001800 */
[----:B------:R-:W-:Y:S02]  /*0990*/  FSEL R4, R3, -0.00019574658654164522886, !P0 ;  /* 0xb94d415303047808 */ /* 0x000fe40004000000 */
[----:B------:R-:W-:-:S03]  /*09a0*/  FSEL R0, R0, 1, P0 ;  /* 0x3f80000000007808 */ /* 0x000fc60000000000 */
        /* <DEDUP_REMOVED lines=11> */
[----:B------:R-:W-:-:S04]  /*0a60*/  FFMA R11, R11, R0, RZ ;  /* 0x000000000b0b7223 */ /* 0x000fc800000000ff */
[----:B------:R-:W-:Y:S01]  /*0a70*/  FFMA R11, R11, R4, R0 ;  /* 0x000000040b0b7223 */ /* 0x000fe20000000000 */
[----:B------:R-:W-:-:S03]  /*0a80*/  FFMA R0, RZ, R7, R3 ;  /* 0x00000007ff007223 */ /* 0x000fc60000000003 */
[----:B------:R-:W-:Y:S02]  /*0a90*/  @P1 FADD R11, RZ, -R11 ;  /* 0x8000000bff0b1221 */ /* 0x000fe40000000000 */
[----:B------:R-:W-:Y:S02]  /*0aa0*/  FSETP.GT.AND P0, PT, |R0|, 1.469367938527859385e-39, PT ;  /* 0x001000000000780b */ /* 0x000fe40003f04200 */
[----:B-----5:R-:W-:-:S04]  /*0ab0*/  FMUL R0, R10, R11 ;  /* 0x0000000b0a007220 */ /* 0x020fc80000400000 */
[----:B------:R-:W-:-:S07]  /*0ac0*/  FMUL R0, R5, R0 ;  /* 0x0000000005007220 */ /* 0x000fce0000400000 */
[----:B------:R-:W-:Y:S05]  /*0ad0*/  @P0 BRA `(.L_x_34) ;  /* 0x0000000000200947 */ /* 0x000fea0003800000 */
[----:B------:R-:W-:Y:S01]  /*0ae0*/  IMAD.MOV.U32 R4, RZ, RZ, R6 ;  /* 0x000000ffff047224 */ /* 0x000fe200078e0006 */
[----:B------:R-:W-:Y:S01]  /*0af0*/  MOV R6, 0xb40 ;  /* 0x00000b4000067802 */ /* 0x000fe20000000f00 */
[----:B------:R-:W-:Y:S02]  /*0b00*/  IMAD.MOV.U32 R5, RZ, RZ, R7 ;  /* 0x000000ffff057224 */ /* 0x000fe400078e0007 */
[----:B------:R-:W-:Y:S02]  /*0b10*/  IMAD.MOV.U32 R10, RZ, RZ, 0x54442d18 ;  /* 0x54442d18ff0a7424 */ /* 0x000fe400078e00ff */
[----:B------:R-:W-:-:S07]  /*0b20*/  IMAD.MOV.U32 R11, RZ, RZ, 0x401921fb ;  /* 0x401921fbff0b7424 */ /* 0x000fce00078e00ff */
[----:B------:R-:W-:Y:S05]  /*0b30*/  CALL.REL.NOINC `($__internal_2_$__cuda_sm20_div_rn_f64_full) ;  /* 0x00000000001c7944 */ /* 0x000fea0003c00000 */
[----:B------:R-:W-:Y:S02]  /*0b40*/  IMAD.MOV.U32 R2, RZ, RZ, R4 ;  /* 0x000000ffff027224 */ /* 0x000fe400078e0004 */
[----:B------:R-:W-:-:S07]  /*0b50*/  IMAD.MOV.U32 R3, RZ, RZ, R5 ;  /* 0x000000ffff037224 */ /* 0x000fce00078e0005 */
.L_x_34:
[----:B------:R-:W0:Y:S01]  /*0b60*/  LDC.64 R4, c[0x0][0x380] ;  /* 0x0000e000ff047b82 */ /* 0x000e220000000a00 */
[----:B------:R-:W1:Y:S02]  /*0b70*/  F2F.F32.F64 R3, R2 ;  /* 0x0000000200037310 */ /* 0x000e640000301000 */
[----:B-1----:R-:W-:-:S05]  /*0b80*/  FMUL R7, R0, R3 ;  /* 0x0000000300077220 */ /* 0x002fca0000400000 */
[----:B0-----:R-:W-:Y:S01]  /*0b90*/  REDG.E.ADD.F32.FTZ.RN.STRONG.GPU desc[UR8][R4.64], R7 ;  /* 0x00000007040079a6 */ /* 0x001fe2000c12f308 */
[----:B------:R-:W-:Y:S05]  /*0ba0*/  EXIT ;  /* 0x000000000000794d */ /* 0x000fea0003800000 */
        .weak           $__internal_2_$__cuda_sm20_div_rn_f64_full
        .type           $__internal_2_$__cuda_sm20_div_rn_f64_full,@function
        .size           $__internal_2_$__cuda_sm20_div_rn_f64_full,(.L_x_56 - $__internal_2_$__cuda_sm20_div_rn_f64_full)
$__internal_2_$__cuda_sm20_div_rn_f64_full:
[C---:B------:R-:W-:Y:S01]  /*0bb0*/  FSETP.GEU.AND P0, PT, |R5|.reuse, 1.469367938527859385e-39, PT ;  /* 0x001000000500780b */ /* 0x040fe20003f0e200 */
[----:B------:R-:W-:Y:S01]  /*0bc0*/  IMAD.MOV.U32 R14, RZ, RZ, 0x1 ;  /* 0x00000001ff0e7424 */ /* 0x000fe200078e00ff */
[----:B------:R-:W-:Y:S01]  /*0bd0*/  LOP3.LUT R2, R5, 0x800fffff, RZ, 0xc0, !PT ;  /* 0x800fffff05027812 */ /* 0x000fe200078ec0ff */
[----:B------:R-:W-:Y:S01]  /*0be0*/  IMAD.MOV.U32 R21, RZ, RZ, 0x1ca00000 ;  /* 0x1ca00000ff157424 */ /* 0x000fe200078e00ff */
[C---:B------:R-:W-:Y:S01]  /*0bf0*/  FSETP.GEU.AND P2, PT, |R11|.reuse, 1.469367938527859385e-39, PT ;  /* 0x001000000b00780b */ /* 0x040fe20003f4e200 */
[----:B------:R-:W-:Y:S01]  /*0c00*/  BSSY.RECONVERGENT B1, `(.L_x_35) ;  /* 0x0000052000017945 */ /* 0x000fe20003800200 */
[----:B------:R-:W-:Y:S01]  /*0c10*/  LOP3.LUT R3, R2, 0x3ff00000, RZ, 0xfc, !PT ;  /* 0x3ff0000002037812 */ /* 0x000fe200078efcff */
[----:B------:R-:W-:Y:S01]  /*0c20*/  IMAD.MOV.U32 R2, RZ, RZ, R4 ;  /* 0x000000ffff027224 */ /* 0x000fe200078e0004 */
[----:B------:R-:W-:Y:S02]  /*0c30*/  LOP3.LUT R20, R11, 0x7ff00000, RZ, 0xc0, !PT ;  /* 0x7ff000000b147812 */ /* 0x000fe400078ec0ff */
[----:B------:R-:W-:-:S03]  /*0c40*/  LOP3.LUT R23, R5, 0x7ff00000, RZ, 0xc0, !PT ;  /* 0x7ff0000005177812 */ /* 0x000fc600078ec0ff */
[----:B------:R-:W-:Y:S01]  /*0c50*/  @!P0 DMUL R2, R4, 8.98846567431157953865e+307 ;  /* 0x7fe0000004028828 */ /* 0x000fe20000000000 */
[C---:B------:R-:W-:Y:S01]  /*0c60*/  ISETP.GE.U32.AND P1, PT, R20.reuse, R23, PT ;  /* 0x000000171400720c */ /* 0x040fe20003f26070 */
[----:B------:R-:W-:Y:S02]  /*0c70*/  IMAD.MOV.U32 R22, RZ, RZ, R20 ;  /* 0x000000ffff167224 */ /* 0x000fe400078e0014 */
[----:B------:R-:W-:Y:S02]  /*0c80*/  @!P2 LOP3.LUT R17, R5, 0x7ff00000, RZ, 0xc0, !PT ;  /* 0x7ff000000511a812 */ /* 0x000fe400078ec0ff */
[----:B------:R-:W0:Y:S02]  /*0c90*/  MUFU.RCP64H R15, R3 ;  /* 0x00000003000f7308 */ /* 0x000e240000001800 */
[----:B------:R-:W-:Y:S02]  /*0ca0*/  @!P2 ISETP.GE.U32.AND P3, PT, R20, R17, PT ;  /* 0x000000111400a20c */ /* 0x000fe40003f66070 */
[----:B------:R-:W-:-:S02]  /*0cb0*/  @!P0 LOP3.LUT R23, R3, 0x7ff00000, RZ, 0xc0, !PT ;  /* 0x7ff0000003178812 */ /* 0x000fc400078ec0ff */
[----:B------:R-:W-:-:S03]  /*0cc0*/  @!P2 SEL R17, R21, 0x63400000, !P3 ;  /* 0x634000001511a807 */ /* 0x000fc60005800000 */
[----:B------:R-:W-:Y:S01]  /*0cd0*/  VIADD R25, R23, 0xffffffff ;  /* 0xffffffff17197836 */ /* 0x000fe20000000000 */
[----:B------:R-:W-:-:S04]  /*0ce0*/  @!P2 LOP3.LUT R18, R17, 0x80000000, R11, 0xf8, !PT ;  /* 0x800000001112a812 */ /* 0x000fc800078ef80b */
[----:B------:R-:W-:Y:S02]  /*0cf0*/  @!P2 LOP3.LUT R19, R18, 0x100000, RZ, 0xfc, !PT ;  /* 0x001000001213a812 */ /* 0x000fe400078efcff */
[----:B------:R-:W-:Y:S01]  /*0d00*/  @!P2 MOV R18, RZ ;  /* 0x000000ff0012a202 */ /* 0x000fe20000000f00 */
[----:B0-----:R-:W-:-:S08]  /*0d10*/  DFMA R12, R14, -R2, 1 ;  /* 0x3ff000000e0c742b */ /* 0x001fd00000000802 */
[----:B------:R-:W-:-:S08]  /*0d20*/  DFMA R12, R12, R12, R12 ;  /* 0x0000000c0c0c722b */ /* 0x000fd0000000000c */
[----:B------:R-:W-:Y:S01]  /*0d30*/  DFMA R14, R14, R12, R14 ;  /* 0x0000000c0e0e722b */ /* 0x000fe2000000000e */
[----:B------:R-:W-:Y:S01]  /*0d40*/  SEL R13, R21, 0x63400000, !P1 ;  /* 0x63400000150d7807 */ /* 0x000fe20004800000 */
[----:B------:R-:W-:-:S03]  /*0d50*/  IMAD.MOV.U32 R12, RZ, RZ, R10 ;  /* 0x000000ffff0c7224 */ /* 0x000fc600078e000a */
[----:B------:R-:W-:-:S03]  /*0d60*/  LOP3.LUT R13, R13, 0x800fffff, R11, 0xf8, !PT ;  /* 0x800fffff0d0d7812 */ /* 0x000fc600078ef80b */
[----:B------:R-:W-:-:S03]  /*0d70*/  DFMA R16, R14, -R2, 1 ;  /* 0x3ff000000e10742b */ /* 0x000fc60000000802 */
[----:B------:R-:W-:-:S05]  /*0d80*/  @!P2 DFMA R12, R12, 2, -R18 ;  /* 0x400000000c0ca82b */ /* 0x000fca0000000812 */
[----:B------:R-:W-:-:S05]  /*0d90*/  DFMA R16, R14, R16, R14 ;  /* 0x000000100e10722b */ /* 0x000fca000000000e */
[----:B------:R-:W-:-:S03]  /*0da0*/  @!P2 LOP3.LUT R22, R13, 0x7ff00000, RZ, 0xc0, !PT ;  /* 0x7ff000000d16a812 */ /* 0x000fc600078ec0ff */
[----:B------:R-:W-:Y:S02]  /*0db0*/  DMUL R14, R16, R12 ;  /* 0x0000000c100e7228 */ /* 0x000fe40000000000 */
[----:B------:R-:W-:-:S05]  /*0dc0*/  VIADD R24, R22, 0xffffffff ;  /* 0xffffffff16187836 */ /* 0x000fca0000000000 */
[----:B------:R-:W-:Y:S01]  /*0dd0*/  ISETP.GT.U32.AND P0, PT, R24, 0x7feffffe, PT ;  /* 0x7feffffe1800780c */ /* 0x000fe20003f04070 */
[----:B------:R-:W-:-:S03]  /*0de0*/  DFMA R18, R14, -R2, R12 ;  /* 0x800000020e12722b */ /* 0x000fc6000000000c */
[----:B------:R-:W-:-:S05]  /*0df0*/  ISETP.GT.U32.OR P0, PT, R25, 0x7feffffe, P0 ;  /* 0x7feffffe1900780c */ /* 0x000fca0000704470 */
[----:B------:R-:W-:-:S08]  /*0e00*/  DFMA R14, R16, R18, R14 ;  /* 0x00000012100e722b */ /* 0x000fd0000000000e */
[----:B------:R-:W-:Y:S05]  /*0e10*/  @P0 BRA `(.L_x_36) ;  /* 0x00000000006c0947 */ /* 0x000fea0003800000 */
[----:B------:R-:W-:Y:S01]  /*0e20*/  LOP3.LUT R11, R5, 0x7ff00000, RZ, 0xc0, !PT ;  /* 0x7ff00000050b7812 */ /* 0x000fe200078ec0ff */
[----:B------:R-:W-:-:S03]  /*0e30*/  IMAD.MOV.U32 R18, RZ, RZ, RZ ;  /* 0x000000ffff127224 */ /* 0x000fc600078e00ff */
[CC--:B------:R-:W-:Y:S02]  /*0e40*/  VIADDMNMX R10, R20.reuse, -R11.reuse, 0xb9600000, !PT ;  /* 0xb9600000140a7446 */ /* 0x0c0fe4000780090b */
[----:B------:R-:W-:Y:S02]  /*0e50*/  ISETP.GE.U32.AND P0, PT, R20, R11, PT ;  /* 0x0000000b1400720c */ /* 0x000fe40003f06070 */
[----:B------:R-:W-:Y:S02]  /*0e60*/  VIMNMX R10, PT, PT, R10, 0x46a00000, PT ;  /* 0x46a000000a0a7848 */ /* 0x000fe40003fe0100 */
[----:B------:R-:W-:-:S05]  /*0e70*/  SEL R21, R21, 0x63400000, !P0 ;  /* 0x6340000015157807 */ /* 0x000fca0004000000 */
[----:B------:R-:W-:-:S04]  /*0e80*/  IMAD.IADD R10, R10, 0x1, -R21 ;  /* 0x000000010a0a7824 */ /* 0x000fc800078e0a15 */
[----:B------:R-:W-:-:S06]  /*0e90*/  VIADD R19, R10, 0x7fe00000 ;  /* 0x7fe000000a137836 */ /* 0x000fcc0000000000 */
[----:B------:R-:W-:-:S10]  /*0ea0*/  DMUL R16, R14, R18 ;  /* 0x000000120e107228 */ /* 0x000fd40000000000 */
[----:B------:R-:W-:-:S13]  /*0eb0*/  FSETP.GTU.AND P0, PT, |R17|, 1.469367938527859385e-39, PT ;  /* 0x001000001100780b */ /* 0x000fda0003f0c200 */
[----:B------:R-:W-:Y:S05]  /*0ec0*/  @P0 BRA `(.L_x_37) ;  /* 0x0000000000940947 */ /* 0x000fea0003800000 */
[----:B------:R-:W-:Y:S01]  /*0ed0*/  DFMA R2, R14, -R2, R12 ;  /* 0x800000020e02722b */ /* 0x000fe2000000000c */
[----:B------:R-:W-:-:S09]  /*0ee0*/  IMAD.MOV.U32 R18, RZ, RZ, RZ ;  /* 0x000000ffff127224 */ /* 0x000fd200078e00ff */
[C---:B------:R-:W-:Y:S02]  /*0ef0*/  FSETP.NEU.AND P0, PT, R3.reuse, RZ, PT ;  /* 0x000000ff0300720b */ /* 0x040fe40003f0d000 */
[----:B------:R-:W-:-:S04]  /*0f00*/  LOP3.LUT R5, R3, 0x80000000, R5, 0x48, !PT ;  /* 0x8000000003057812 */ /* 0x000fc800078e4805 */
[----:B------:R-:W-:-:S07]  /*0f10*/  LOP3.LUT R19, R5, R19, RZ, 0xfc, !PT ;  /* 0x0000001305137212 */ /* 0x000fce00078efcff */
[----:B------:R-:W-:Y:S05]  /*0f20*/  @!P0 BRA `(.L_x_37) ;  /* 0x00000000007c8947 */ /* 0x000fea0003800000 */
[----:B------:R-:W-:Y:S02]  /*0f30*/  IMAD.MOV R3, RZ, RZ, -R10 ;  /* 0x000000ffff037224 */ /* 0x000fe400078e0a0a */
[----:B------:R-:W-:-:S06]  /*0f40*/  IMAD.MOV.U32 R2, RZ, RZ, RZ ;  /* 0x000000ffff027224 */ /* 0x000fcc00078e00ff */
[----:B------:R-:W-:Y:S02]  /*0f50*/  DFMA R2, R16, -R2, R14 ;  /* 0x800000021002722b */ /* 0x000fe4000000000e */
[----:B------:R-:W-:-:S04]  /*0f60*/  DMUL.RP R14, R14, R18 ;  /* 0x000000120e0e7228 */ /* 0x000fc80000008000 */
[----:B------:R-:W-:-:S04]  /*0f70*/  IADD3 R2, PT, PT, -R10, -0x43300000, RZ ;  /* 0xbcd000000a027810 */ /* 0x000fc80007ffe1ff */
[----:B------:R-:W-:Y:S02]  /*0f80*/  FSETP.NEU.AND P0, PT, |R3|, R2, PT ;  /* 0x000000020300720b */ /* 0x000fe40003f0d200 */
[----:B------:R-:W-:Y:S02]  /*0f90*/  LOP3.LUT R5, R15, R5, RZ, 0x3c, !PT ;  /* 0x000000050f057212 */ /* 0x000fe400078e3cff */
[----:B------:R-:W-:Y:S02]  /*0fa0*/  FSEL R16, R14, R16, !P0 ;  /* 0x000000100e107208 */ /* 0x000fe40004000000 */
[----:B------:R-:W-:Y:S01]  /*0fb0*/  FSEL R17, R5, R17, !P0 ;  /* 0x0000001105117208 */ /* 0x000fe20004000000 */
[----:B------:R-:W-:Y:S06]  /*0fc0*/  BRA `(.L_x_37) ;  /* 0x0000000000547947 */ /* 0x000fec0003800000 */
.L_x_36:
[----:B------:R-:W-:-:S14]  /*0fd0*/  DSETP.NAN.AND P0, PT, R10, R10, PT ;  /* 0x0000000a0a00722a */ /* 0x000fdc0003f08000 */
[----:B------:R-:W-:Y:S05]  /*0fe0*/  @P0 BRA `(.L_x_38) ;  /* 0x0000000000440947 */ /* 0x000fea0003800000 */
[----:B------:R-:W-:-:S14]  /*0ff0*/  DSETP.NAN.AND P0, PT, R4, R4, PT ;  /* 0x000000040400722a */ /* 0x000fdc0003f08000 */
[----:B------:R-:W-:Y:S05]  /*1000*/  @P0 BRA `(.L_x_39) ;  /* 0x0000000000300947 */ /* 0x000fea0003800000 */
[----:B------:R-:W-:Y:S01]  /*1010*/  ISETP.NE.AND P0, PT, R22, R23, PT ;  /* 0x000000171600720c */ /* 0x000fe20003f05270 */
[----:B------:R-:W-:Y:S01]  /*1020*/  IMAD.MOV.U32 R16, RZ, RZ, 0x0 ;  /* 0x00000000ff107424 */ /* 0x000fe200078e00ff */
[----:B------:R-:W-:-:S11]  /*1030*/  MOV R17, 0xfff80000 ;  /* 0xfff8000000117802 */ /* 0x000fd60000000f00 */
[----:B------:R-:W-:Y:S05]  /*1040*/  @!P0 BRA `(.L_x_37) ;  /* 0x0000000000348947 */ /* 0x000fea0003800000 */
[----:B------:R-:W-:Y:S02]  /*1050*/  ISETP.NE.AND P0, PT, R22, 0x7ff00000, PT ;  /* 0x7ff000001600780c */ /* 0x000fe40003f05270 */
[----:B------:R-:W-:Y:S02]  /*1060*/  LOP3.LUT R17, R11, 0x80000000, R5, 0x48, !PT ;  /* 0x800000000b117812 */ /* 0x000fe400078e4805 */
[----:B------:R-:W-:-:S13]  /*1070*/  ISETP.EQ.OR P0, PT, R23, RZ, !P0 ;  /* 0x000000ff1700720c */ /* 0x000fda0004702670 */
[----:B------:R-:W-:Y:S01]  /*1080*/  @P0 LOP3.LUT R2, R17, 0x7ff00000, RZ, 0xfc, !PT ;  /* 0x7ff0000011020812 */ /* 0x000fe200078efcff */
[----:B------:R-:W-:Y:S02]  /*1090*/  @!P0 IMAD.MOV.U32 R16, RZ, RZ, RZ ;  /* 0x000000ffff108224 */ /* 0x000fe400078e00ff */
[----:B------:R-:W-:Y:S02]  /*10a0*/  @P0 IMAD.MOV.U32 R16, RZ, RZ, RZ ;  /* 0x000000ffff100224 */ /* 0x000fe400078e00ff */
[----:B------:R-:W-:Y:S01]  /*10b0*/  @P0 IMAD.MOV.U32 R17, RZ, RZ, R2 ;  /* 0x000000ffff110224 */ /* 0x000fe200078e0002 */
[----:B------:R-:W-:Y:S06]  /*10c0*/  BRA `(.L_x_37) ;  /* 0x0000000000147947 */ /* 0x000fec0003800000 */
.L_x_39:
[----:B------:R-:W-:Y:S01]  /*10d0*/  LOP3.LUT R17, R5, 0x80000, RZ, 0xfc, !PT ;  /* 0x0008000005117812 */ /* 0x000fe200078efcff */
[----:B------:R-:W-:Y:S01]  /*10e0*/  IMAD.MOV.U32 R16, RZ, RZ, R4 ;  /* 0x000000ffff107224 */ /* 0x000fe200078e0004 */
[----:B------:R-:W-:Y:S06]  /*10f0*/  BRA `(.L_x_37) ;  /* 0x0000000000087947 */ /* 0x000fec0003800000 */
.L_x_38:
[----:B------:R-:W-:Y:S01]  /*1100*/  LOP3.LUT R17, R11, 0x80000, RZ, 0xfc, !PT ;  /* 0x000800000b117812 */ /* 0x000fe200078efcff */
[----:B------:R-:W-:-:S07]  /*1110*/  IMAD.MOV.U32 R16, RZ, RZ, R10 ;  /* 0x000000ffff107224 */ /* 0x000fce00078e000a */
.L_x_37:
[----:B------:R-:W-:Y:S05]  /*1120*/  BSYNC.RECONVERGENT B1 ;  /* 0x0000000000017941 */ /* 0x000fea0003800200 */
.L_x_35:
[----:B------:R-:W-:Y:S02]  /*1130*/  IMAD.MOV.U32 R2, RZ, RZ, R6 ;  /* 0x000000ffff027224 */ /* 0x000fe400078e0006 */
[----:B------:R-:W-:Y:S02]  /*1140*/  IMAD.MOV.U32 R3, RZ, RZ, 0x0 ;  /* 0x00000000ff037424 */ /* 0x000fe400078e00ff */
[----:B------:R-:W-:Y:S02]  /*1150*/  IMAD.MOV.U32 R4, RZ, RZ, R16 ;  /* 0x000000ffff047224 */ /* 0x000fe400078e0010 */
[----:B------:R-:W-:Y:S01]  /*1160*/  IMAD.MOV.U32 R5, RZ, RZ, R17 ;  /* 0x000000ffff057224 */ /* 0x000fe200078e0011 */
[----:B------:R-:W-:Y:S06]  /*1170*/  RET.REL.NODEC R2 `(_Z34calculate_integral_no_texture_stepPfS_) ;  /* 0xffffffec02a07950 */ /* 0x000fec0003c3ffff */
.L_x_40:
        /* <DEDUP_REMOVED lines=16> */
.L_x_56:


//--------------------- .text._Z26calculate_integral_textureyPf --------------------------
	.section	.text._Z26calculate_integral_textureyPf,"ax",@progbits
	.align	128
        .global         _Z26calculate_integral_textureyPf
        .type           _Z26calculate_integral_textureyPf,@function
        .size           _Z26calculate_integral_textureyPf,(.L_x_57 - _Z26calculate_integral_textureyPf)
        .other          _Z26calculate_integral_textureyPf,@"STO_CUDA_ENTRY STV_DEFAULT"
_Z26calculate_integral_textureyPf:
.text._Z26calculate_integral_textureyPf:
        /* <DEDUP_REMOVED lines=17> */
[----:B------:R-:W-:Y:S06]  /*0110*/  BSSY.RECONVERGENT B0, `(.L_x_41) ;  /* 0x000001a000007945 */ /* 0x000fec0003800200 */
[----:B------:R-:W0:Y:S01]  /*0120*/  I2F.F64 R10, UR4 ;  /* 0x00000004000a7d12 */ /* 0x000e220008201c00 */
[----:B------:R-:W-:-:S07]  /*0130*/  UMOV UR4, 0x54442d18 ;  /* 0x54442d1800047882 */ /* 0x000fce0000000000 */
[----:B0-----:R-:W0:Y:S02]  /*0140*/  MUFU.RCP64H R9, R11 ;  /* 0x0000000b00097308 */ /* 0x001e240000001800 */
[----:B0-----:R-:W-:-:S08]  /*0150*/  DFMA R2, -R10, R8, 1 ;  /* 0x3ff000000a02742b */ /* 0x001fd00000000108 */
[----:B------:R-:W-:Y:S02]  /*0160*/  DFMA R12, R2, R2, R2 ;  /* 0x00000002020c722b */ /* 0x000fe40000000002 */
[----:B------:R-:W0:Y:S06]  /*0170*/  I2F.F64 R2, R5 ;  /* 0x0000000500027312 */ /* 0x000e2c0000201c00 */
[----:B------:R-:W-:-:S08]  /*0180*/  DFMA R12, R8, R12, R8 ;  /* 0x0000000c080c722b */ /* 0x000fd00000000008 */
[----:B------:R-:W-:Y:S02]  /*0190*/  DFMA R14, -R10, R12, 1 ;  /* 0x3ff000000a0e742b */ /* 0x000fe4000000010c */
[----:B0-----:R-:W-:-:S06]  /*01a0*/  DMUL R8, R2, UR4 ;  /* 0x0000000402087c28 */ /* 0x001fcc0008000000 */
        /* <DEDUP_REMOVED lines=13> */
[----:B------:R-:W-:Y:S05]  /*0280*/  CALL.REL.NOINC `($__internal_3_$__cuda_sm20_div_rn_f64_full) ;  /* 0x0000000800507944 */ /* 0x000fea0003c00000 */
[----:B------:R-:W-:Y:S02]  /*0290*/  IMAD.MOV.U32 R2, RZ, RZ, R8 ;  /* 0x000000ffff027224 */ /* 0x000fe400078e0008 */
[----:B------:R-:W-:-:S07]  /*02a0*/  IMAD.MOV.U32 R3, RZ, RZ, R9 ;  /* 0x000000ffff037224 */ /* 0x000fce00078e0009 */
.L_x_42:
[----:B------:R-:W-:Y:S05]  /*02b0*/  BSYNC.RECONVERGENT B0 ;  /* 0x0000000000007941 */ /* 0x000fea0003800200 */
.L_x_41:
        /* <DEDUP_REMOVED lines=21> */
[----:B------:R-:W-:Y:S05]  /*0410*/  CALL.REL.NOINC `($__internal_3_$__cuda_sm20_div_rn_f64_full) ;  /* 0x0000000400ec7944 */ /* 0x000fea0003c00000 */
.L_x_43:
[----:B------:R-:W0:Y:S01]  /*0420*/  LDCU UR4, c[0x0][0x380] ;  /* 0x00007000ff0477ac */ /* 0x000e220008000800 */
[----:B------:R-:W-:Y:S01]  /*0430*/  IMAD.MOV.U32 R7, RZ, RZ, -0x3e000000 ;  /* 0xc2000000ff077424 */ /* 0x000fe200078e00ff */
[----:B------:R-:W-:Y:S02]  /*0440*/  I2FP.F32.S32 R2, R5 ;  /* 0x0000000500027245 */ /* 0x000fe40000201400 */
[----:B------:R-:W-:Y:S01]  /*0450*/  I2FP.F32.U32 R3, R6 ;  /* 0x0000000600037245 */ /* 0x000fe20000201000 */
[----:B------:R-:W-:-:S03]  /*0460*/  UMOV UR5, URZ ;  /* 0x000000ff00057c82 */ /* 0x000fc60008000000 */
[----:B0-----:R0:W5:Y:S01]  /*0470*/  TEX.LL RZ, R5, R2, R7, UR4, 2D, 0x1 ;  /* 0x28ff040702057f60 */ /* 0x00116200089e01ff */
[C---:B------:R-:W-:Y:S01]  /*0480*/  FMUL R4, R0.reuse, 0.63661974668502807617 ;  /* 0x3f22f98300047820 */ /* 0x040fe20000400000 */
[----:B------:R-:W1:Y:S01]  /*0490*/  LDCU UR6, c[0x3][0x4] ;  /* 0x00c00080ff0677ac */ /* 0x000e620008000800 */
[----:B------:R-:W-:Y:S01]  /*04a0*/  FSETP.GE.AND P0, PT, |R0|, 105615, PT ;  /* 0x47ce47800000780b */ /* 0x000fe20003f06200 */
[----:B------:R0:W2:Y:S01]  /*04b0*/  F2F.F32.F64 R10, R8 ;  /* 0x00000008000a7310 */ /* 0x0000a20000301000 */
[----:B------:R-:W-:Y:S01]  /*04c0*/  BSSY.RECONVERGENT B0, `(.L_x_44) ;  /* 0x0000040000007945 */ /* 0x000fe20003800200 */
[----:B------:R-:W3:Y:S06]  /*04d0*/  LDCU.64 UR8, c[0x0][0x358] ;  /* 0x00006b00ff0877ac */ /* 0x000eec0008000a00 */
[----:B------:R-:W4:Y:S01]  /*04e0*/  F2I.NTZ R4, R4 ;  /* 0x0000000400047305 */ /* 0x000f220000203100 */
[----:B-1----:R-:W-:Y:S01]  /*04f0*/  UIADD3 UR6, UPT, UPT, UR6, -0x1, URZ ;  /* 0xffffffff06067890 */ /* 0x002fe2000fffe0ff */
[----:B----4-:R-:W-:-:S05]  /*0500*/  I2FP.F32.S32 R11, R4 ;  /* 0x00000004000b7245 */ /* 0x010fca0000201400 */
[----:B------:R-:W-:-:S04]  /*0510*/  FFMA R6, R11, -1.5707962512969970703, R0 ;  /* 0xbfc90fda0b067823 */ /* 0x000fc80000000000 */
[----:B------:R-:W-:-:S04]  /*0520*/  FFMA R6, R11, -7.5497894158615963534e-08, R6 ;  /* 0xb3a221680b067823 */ /* 0x000fc80000000006 */
[----:B------:R-:W-:Y:S01]  /*0530*/  FFMA R11, R11, -5.3903029534742383927e-15, R6 ;  /* 0xa7c234c50b0b7823 */ /* 0x000fe20000000006 */
[----:B0-23--:R-:W-:Y:S06]  /*0540*/  @!P0 BRA `(.L_x_45) ;  /* 0x0000000000dc8947 */ /* 0x00dfec0003800000 */
        /* <DEDUP_REMOVED lines=11> */
.L_x_46:
        /* <DEDUP_REMOVED lines=12> */
[----:B-----5:R-:W-:Y:S06]  /*06c0*/  BRA.U UP0, `(.L_x_46) ;  /* 0xfffffffd00cc7547 */ /* 0x020fec000b83ffff */
        /* <DEDUP_REMOVED lines=20> */
[C---:B------:R-:W-:Y:S02]  /*0810*/  LOP3.LUT R0, R7.reuse, R0, RZ, 0x3c, !PT ;  /* 0x0000000007007212 */ /* 0x040fe400078e3cff */
[C---:B------:R-:W-:Y:S02]  /*0820*/  LOP3.LUT R8, R4.reuse, R3, RZ, 0x3c, !PT ;  /* 0x0000000304087212 */ /* 0x040fe400078e3cff */
[----:B------:R-:W-:Y:S02]  /*0830*/  LOP3.LUT R9, R4, R7, RZ, 0x3c, !PT ;  /* 0x0000000704097212 */ /* 0x000fe400078e3cff */
[----:B------:R-:W-:Y:S02]  /*0840*/  LEA.HI R4, R7, R2, RZ, 0x1 ;  /* 0x0000000207047211 */ /* 0x000fe400078f08ff */
[----:B------:R-:W-:Y:S02]  /*0850*/  ISETP.GE.AND P1, PT, R0, RZ, PT ;  /* 0x000000ff0000720c */ /* 0x000fe40003f26270 */
[----:B------:R-:W1:Y:S01]  /*0860*/  I2F.F64.S64 R8, R8 ;  /* 0x0000000800087312 */ /* 0x000e620000301c00 */
[----:B------:R-:W-:-:S04]  /*0870*/  IMAD.MOV R0, RZ, RZ, -R4 ;  /* 0x000000ffff007224 */ /* 0x000fc800078e0a04 */
[----:B------:R-:W-:Y:S01]  /*0880*/  @!P0 IMAD.MOV.U32 R4, RZ, RZ, R0 ;  /* 0x000000ffff048224 */ /* 0x000fe200078e0000 */
[----:B-1----:R-:W-:-:S10]  /*0890*/  DMUL R12, R8, UR4 ;  /* 0x00000004080c7c28 */ /* 0x002fd40008000000 */
[----:B------:R-:W1:Y:S02]  /*08a0*/  F2F.F32.F64 R12, R12 ;  /* 0x0000000c000c7310 */ /* 0x000e640000301000 */
[----:B01----:R-:W-:-:S07]  /*08b0*/  FSEL R11, -R12, R12, !P1 ;  /* 0x0000000c0c0b7208 */ /* 0x003fce0004800100 */
.L_x_45:
[----:B------:R-:W-:Y:S05]  /*08c0*/  BSYNC.RECONVERGENT B0 ;  /* 0x0000000000007941 */ /* 0x000fea0003800200 */
.L_x_44:
[----:B------:R-:W0:Y:S01]  /*08d0*/  I2F.F64.U32 R6, UR6 ;  /* 0x0000000600067d12 */ /* 0x000e220008201800 */
[----:B------:R-:W-:Y:S01]  /*08e0*/  IMAD.MOV.U32 R2, RZ, RZ, 0x1 ;  /* 0x00000001ff027424 */ /* 0x000fe200078e00ff */
[----:B------:R-:W-:Y:S01]  /*08f0*/  UMOV UR4, 0x54442d18 ;  /* 0x54442d1800047882 */ /* 0x000fe20000000000 */
[----:B------:R-:W-:Y:S01]  /*0900*/  UMOV UR5, 0x401921fb ;  /* 0x401921fb00057882 */ /* 0x000fe20000000000 */
[----:B------:R-:W-:Y:S01]  /*0910*/  LOP3.LUT R0, R4, 0x1, RZ, 0xc0, !PT ;  /* 0x0000000104007812 */ /* 0x000fe200078ec0ff */
[----:B------:R-:W-:Y:S02]  /*0920*/  IMAD.MOV.U32 R12, RZ, RZ, 0x37cbac00 ;  /* 0x37cbac00ff0c7424 */ /* 0x000fe400078e00ff */
[----:B------:R-:W-:Y:S01]  /*0930*/  FMUL R15, R11, R11 ;  /* 0x0000000b0b0f7220 */ /* 0x000fe20000400000 */
[----:B------:R-:W-:Y:S01]  /*0940*/  IMAD.MOV.U32 R14, RZ, RZ, 0x3d2aaabb ;  /* 0x3d2aaabbff0e7424 */ /* 0x000fe200078e00ff */
[----:B------:R-:W-:Y:S01]  /*0950*/  ISETP.NE.U32.AND P0, PT, R0, 0x1, PT ;  /* 0x000000010000780c */ /* 0x000fe20003f05070 */
[----:B------:R-:W-:-:S02]  /*0960*/  IMAD.MOV.U32 R16, RZ, RZ, 0x3effffff ;  /* 0x3effffffff107424 */ /* 0x000fc400078e00ff */
[----:B------:R-:W-:Y:S01]  /*0970*/  FFMA R0, R15, R12, -0.0013887860113754868507 ;  /* 0xbab607ed0f007423 */ /* 0x000fe2000000000c */
[----:B------:R-:W-:Y:S02]  /*0980*/  LOP3.LUT P1, RZ, R4, 0x2, RZ, 0xc0, !PT ;  /* 0x0000000204ff7812 */ /* 0x000fe4000782c0ff */
[----:B------:R-:W-:Y:S01]  /*0990*/  FSEL R14, R14, 0.0083327032625675201416, !P0 ;  /* 0x3c0885e40e0e7808 */ /* 0x000fe20004000000 */
[----:B0-----:R-:W0:Y:S01]  /*09a0*/  MUFU.RCP64H R3, R7 ;  /* 0x0000000700037308 */ /* 0x001e220000001800 */
[----:B------:R-:W-:-:S05]  /*09b0*/  FSEL R0, R0, -0.00019574658654164522886, !P0 ;  /* 0xb94d415300007808 */ /* 0x000fca0004000000 */
[----:B------:R-:W-:Y:S01]  /*09c0*/  FFMA R14, R15, R0, R14 ;  /* 0x000000000f0e7223 */ /* 0x000fe2000000000e */
[----:B------:R-:W-:Y:S01]  /*09d0*/  FSEL R0, R11, 1, P0 ;  /* 0x3f8000000b007808 */ /* 0x000fe20000000000 */
        /* <DEDUP_REMOVED lines=17> */
[----:B------:R-:W-:Y:S01]  /*0af0*/  MOV R14, R6 ;  /* 0x00000006000e7202 */ /* 0x000fe20000000f00 */
[----:B------:R-:W-:Y:S01]  /*0b00*/  IMAD.MOV.U32 R15, RZ, RZ, R7 ;  /* 0x000000ffff0f7224 */ /* 0x000fe200078e0007 */
[----:B------:R-:W-:Y:S01]  /*0b10*/  MOV R2, 0xb50 ;  /* 0x00000b5000027802 */ /* 0x000fe20000000f00 */
[----:B------:R-:W-:Y:S02]  /*0b20*/  IMAD.MOV.U32 R16, RZ, RZ, 0x54442d18 ;  /* 0x54442d18ff107424 */ /* 0x000fe400078e00ff */
[----:B------:R-:W-:-:S07]  /*0b30*/  IMAD.MOV.U32 R17, RZ, RZ, 0x401921fb ;  /* 0x401921fbff117424 */ /* 0x000fce00078e00ff */
[----:B-----5:R-:W-:Y:S05]  /*0b40*/  CALL.REL.NOINC `($__internal_3_$__cuda_sm20_div_rn_f64_full) ;  /* 0x0000000000207944 */ /* 0x020fea0003c00000 */
[----:B------:R-:W-:Y:S02]  /*0b50*/  IMAD.MOV.U32 R2, RZ, RZ, R8 ;  /* 0x000000ffff027224 */ /* 0x000fe400078e0008 */
[----:B------:R-:W-:-:S07]  /*0b60*/  IMAD.MOV.U32 R3, RZ, RZ, R9 ;  /* 0x000000ffff037224 */ /* 0x000fce00078e0009 */
.L_x_47:
[----:B------:R-:W0:Y:S01]  /*0b70*/  F2F.F32.F64 R3, R2 ;  /* 0x0000000200037310 */ /* 0x000e220000301000 */
[----:B------:R-:W1:Y:S01]  /*0b80*/  LDC.64 R6, c[0x0][0x388] ;  /* 0x0000e200ff067b82 */ /* 0x000e620000000a00 */
[----:B0-----:R-:W-:-:S04]  /*0b90*/  FMUL R0, R0, R3 ;  /* 0x0000000300007220 */ /* 0x001fc80000400000 */
[----:B-----5:R-:W-:-:S05]  /*0ba0*/  FMUL R5, R5, R0 ;  /* 0x0000000005057220 */ /* 0x020fca0000400000 */
[----:B-1----:R-:W-:Y:S01]  /*0bb0*/  REDG.E.ADD.F32.FTZ.RN.STRONG.GPU desc[UR8][R6.64], R5 ;  /* 0x00000005060079a6 */ /* 0x002fe2000c12f308 */
[----:B------:R-:W-:Y:S05]  /*0bc0*/  EXIT ;  /* 0x000000000000794d */ /* 0x000fea0003800000 */
        .weak           $__internal_3_$__cuda_sm20_div_rn_f64_full
        .type           $__internal_3_$__cuda_sm20_div_rn_f64_full,@function
        .size           $__internal_3_$__cuda_sm20_div_rn_f64_full,(.L_x_57 - $__internal_3_$__cuda_sm20_div_rn_f64_full)
$__internal_3_$__cuda_sm20_div_rn_f64_full:
[C---:B------:R-:W-:Y:S01]  /*0bd0*/  FSETP.GEU.AND P0, PT, |R15|.reuse, 1.469367938527859385e-39, PT ;  /* 0x001000000f00780b */ /* 0x040fe20003f0e200 */
[----:B------:R-:W-:Y:S01]  /*0be0*/  IMAD.MOV.U32 R8, RZ, RZ, 0x1 ;  /* 0x00000001ff087424 */ /* 0x000fe200078e00ff */
[----:B------:R-:W-:Y:S01]  /*0bf0*/  LOP3.LUT R12, R15, 0x800fffff, RZ, 0xc0, !PT ;  /* 0x800fffff0f0c7812 */ /* 0x000fe200078ec0ff */
[----:B------:R-:W-:Y:S01]  /*0c00*/  BSSY.RECONVERGENT B1, `(.L_x_48) ;  /* 0x0000054000017945 */ /* 0x000fe20003800200 */
[C---:B------:R-:W-:Y:S02]  /*0c10*/  FSETP.GEU.AND P2, PT, |R17|.reuse, 1.469367938527859385e-39, PT ;  /* 0x001000001100780b */ /* 0x040fe40003f4e200 */
[----:B------:R-:W-:Y:S01]  /*0c20*/  LOP3.LUT R13, R12, 0x3ff00000, RZ, 0xfc, !PT ;  /* 0x3ff000000c0d7812 */ /* 0x000fe200078efcff */
[----:B------:R-:W-:Y:S01]  /*0c30*/  IMAD.MOV.U32 R12, RZ, RZ, R14 ;  /* 0x000000ffff0c7224 */ /* 0x000fe200078e000e */
[----:B------:R-:W-:Y:S02]  /*0c40*/  LOP3.LUT R3, R17, 0x7ff00000, RZ, 0xc0, !PT ;  /* 0x7ff0000011037812 */ /* 0x000fe400078ec0ff */
[----:B------:R-:W-:-:S03]  /*0c50*/  LOP3.LUT R24, R15, 0x7ff00000, RZ, 0xc0, !PT ;  /* 0x7ff000000f187812 */ /* 0x000fc600078ec0ff */
[----:B------:R-:W-:Y:S01]  /*0c60*/  @!P0 DMUL R12, R14, 8.98846567431157953865e+307 ;  /* 0x7fe000000e0c8828 */ /* 0x000fe20000000000 */
[----:B------:R-:W-:-:S03]  /*0c70*/  ISETP.GE.U32.AND P1, PT, R3, R24, PT ;  /* 0x000000180300720c */ /* 0x000fc60003f26070 */
[----:B------:R-:W-:Y:S01]  /*0c80*/  @!P2 LOP3.LUT R4, R15, 0x7ff00000, RZ, 0xc0, !PT ;  /* 0x7ff000000f04a812 */ /* 0x000fe200078ec0ff */
[----:B------:R-:W-:Y:S01]  /*0c90*/  @!P2 IMAD.MOV.U32 R22, RZ, RZ, RZ ;  /* 0x000000ffff16a224 */ /* 0x000fe200078e00ff */
[----:B------:R-:W0:Y:S02]  /*0ca0*/  MUFU.RCP64H R9, R13 ;  /* 0x0000000d00097308 */ /* 0x000e240000001800 */
[----:B------:R-:W-:Y:S01]  /*0cb0*/  @!P2 ISETP.GE.U32.AND P3, PT, R3, R4, PT ;  /* 0x000000040300a20c */ /* 0x000fe20003f66070 */
[----:B------:R-:W-:Y:S01]  /*0cc0*/  IMAD.MOV.U32 R4, RZ, RZ, 0x1ca00000 ;  /* 0x1ca00000ff047424 */ /* 0x000fe200078e00ff */
[----:B------:R-:W-:-:S04]  /*0cd0*/  @!P0 LOP3.LUT R24, R13, 0x7ff00000, RZ, 0xc0, !PT ;  /* 0x7ff000000d188812 */ /* 0x000fc800078ec0ff */
[----:B------:R-:W-:Y:S01]  /*0ce0*/  @!P2 SEL R7, R4, 0x63400000, !P3 ;  /* 0x634000000407a807 */ /* 0x000fe20005800000 */
[----:B------:R-:W-:-:S03]  /*0cf0*/  VIADD R26, R24, 0xffffffff ;  /* 0xffffffff181a7836 */ /* 0x000fc60000000000 */
[----:B------:R-:W-:-:S04]  /*0d00*/  @!P2 LOP3.LUT R7, R7, 0x80000000, R17, 0xf8, !PT ;  /* 0x800000000707a812 */ /* 0x000fc800078ef811 */
[----:B------:R-:W-:Y:S01]  /*0d10*/  @!P2 LOP3.LUT R23, R7, 0x100000, RZ, 0xfc, !PT ;  /* 0x001000000717a812 */ /* 0x000fe200078efcff */
[----:B0-----:R-:W-:Y:S01]  /*0d20*/  DFMA R18, R8, -R12, 1 ;  /* 0x3ff000000812742b */ /* 0x001fe2000000080c */
[----:B------:R-:W-:-:S07]  /*0d30*/  IMAD.MOV.U32 R7, RZ, RZ, R3 ;  /* 0x000000ffff077224 */ /* 0x000fce00078e0003 */
        /* <DEDUP_REMOVED lines=16> */
[----:B------:R-:W-:-:S04]  /*0e40*/  LOP3.LUT R16, R15, 0x7ff00000, RZ, 0xc0, !PT ;  /* 0x7ff000000f107812 */ /* 0x000fc800078ec0ff */
[CC--:B------:R-:W-:Y:S02]  /*0e50*/  VIADDMNMX R7, R3.reuse, -R16.reuse, 0xb9600000, !PT ;  /* 0xb960000003077446 */ /* 0x0c0fe40007800910 */
[----:B------:R-:W-:Y:S02]  /*0e60*/  ISETP.GE.U32.AND P0, PT, R3, R16, PT ;  /* 0x000000100300720c */ /* 0x000fe40003f06070 */
[----:B------:R-:W-:Y:S02]  /*0e70*/  VIMNMX R3, PT, PT, R7, 0x46a00000, PT ;  /* 0x46a0000007037848 */ /* 0x000fe40003fe0100 */
[----:B------:R-:W-:Y:S02]  /*0e80*/  SEL R4, R4, 0x63400000, !P0 ;  /* 0x6340000004047807 */ /* 0x000fe40004000000 */
[----:B------:R-:W-:-:S03]  /*0e90*/  MOV R16, RZ ;  /* 0x000000ff00107202 */ /* 0x000fc60000000f00 */
        /* <DEDUP_REMOVED lines=11> */
[----:B------:R-:W-:Y:S01]  /*0f50*/  IMAD.MOV R9, RZ, RZ, -R3 ;  /* 0x000000ffff097224 */ /* 0x000fe200078e0a03 */
[----:B------:R-:W-:Y:S01]  /*0f60*/  DMUL.RP R16, R22, R16 ;  /* 0x0000001016107228 */ /* 0x000fe20000008000 */
[----:B------:R-:W-:Y:S01]  /*0f70*/  IMAD.MOV.U32 R8, RZ, RZ, RZ ;  /* 0x000000ffff087224 */ /* 0x000fe200078e00ff */
[----:B------:R-:W-:-:S05]  /*0f80*/  IADD3 R3, PT, PT, -R3, -0x43300000, RZ ;  /* 0xbcd0000003037810 */ /* 0x000fca0007ffe1ff */
[----:B------:R-:W-:-:S03]  /*0f90*/  DFMA R8, R18, -R8, R22 ;  /* 0x800000081208722b */ /* 0x000fc60000000016 */
[----:B------:R-:W-:-:S07]  /*0fa0*/  LOP3.LUT R15, R17, R15, RZ, 0x3c, !PT ;  /* 0x0000000f110f7212 */ /* 0x000fce00078e3cff */
[----:B------:R-:W-:-:S04]  /*0fb0*/  FSETP.NEU.AND P0, PT, |R9|, R3, PT ;  /* 0x000000030900720b */ /* 0x000fc80003f0d200 */
[----:B------:R-:W-:Y:S02]  /*0fc0*/  FSEL R18, R16, R18, !P0 ;  /* 0x0000001210127208 */ /* 0x000fe40004000000 */
[----:B------:R-:W-:Y:S01]  /*0fd0*/  FSEL R19, R15, R19, !P0 ;  /* 0x000000130f137208 */ /* 0x000fe20004000000 */
[----:B------:R-:W-:Y:S06]  /*0fe0*/  BRA `(.L_x_50) ;  /* 0x0000000000547947 */ /* 0x000fec0003800000 */
.L_x_49:
        /* <DEDUP_REMOVED lines=16> */
.L_x_52:
[----:B------:R-:W-:Y:S01]  /*10f0*/  LOP3.LUT R19, R15, 0x80000, RZ, 0xfc, !PT ;  /* 0x000800000f137812 */ /* 0x000fe200078efcff */
[----:B------:R-:W-:Y:S01]  /*1100*/  IMAD.MOV.U32 R18, RZ, RZ, R14 ;  /* 0x000000ffff127224 */ /* 0x000fe200078e000e */
[----:B------:R-:W-:Y:S06]  /*1110*/  BRA `(.L_x_50) ;  /* 0x0000000000087947 */ /* 0x000fec0003800000 */
.L_x_51:
[----:B------:R-:W-:Y:S01]  /*1120*/  LOP3.LUT R19, R17, 0x80000, RZ, 0xfc, !PT ;  /* 0x0008000011137812 */ /* 0x000fe200078efcff */
[----:B------:R-:W-:-:S07]  /*1130*/  IMAD.MOV.U32 R18, RZ, RZ, R16 ;  /* 0x000000ffff127224 */ /* 0x000fce00078e0010 */
.L_x_50:
[----:B------:R-:W-:Y:S05]  /*1140*/  BSYNC.RECONVERGENT B1 ;  /* 0x0000000000017941 */ /* 0x000fea0003800200 */
.L_x_48:
[----:B------:R-:W-:Y:S02]  /*1150*/  IMAD.MOV.U32 R3, RZ, RZ, 0x0 ;  /* 0x00000000ff037424 */ /* 0x000fe400078e00ff */
[----:B------:R-:W-:Y:S02]  /*1160*/  IMAD.MOV.U32 R8, RZ, RZ, R18 ;  /* 0x000000ffff087224 */ /* 0x000fe400078e0012 */
[----:B------:R-:W-:Y:S01]  /*1170*/  IMAD.MOV.U32 R9, RZ, RZ, R19 ;  /* 0x000000ffff097224 */ /* 0x000fe200078e0013 */
[----:B------:R-:W-:Y:S06]  /*1180*/  RET.REL.NODEC R2 `(_Z26calculate_integral_textureyPf) ;  /* 0xffffffec029c7950 */ /* 0x000fec0003c3ffff */
.L_x_53:
        /* <DEDUP_REMOVED lines=15> */
.L_x_57:


//--------------------- .nv.global.init           --------------------------
	.section	.nv.global.init,"aw",@progbits
	.align	4
.nv.global.init:
	.type		__cudart_i2opi_f,@object
	.size		__cudart_i2opi_f,(.L_2 - __cudart_i2opi_f)
__cudart_i2opi_f:
        /*0000*/ 	.byte	0x41, 0x90, 0x43, 0x3c, 0x99, 0x95, 0x62, 0xdb, 0xc0, 0xdd, 0x34, 0xf5, 0xd1, 0x57, 0x27, 0xfc
        /*0010*/ 	.byte	0x29, 0x15, 0x44, 0x4e, 0x6e, 0x83, 0xf9, 0xa2
.L_2:


//--------------------- .nv.shared.reserved.0     --------------------------
	.section	.nv.shared.reserved.0,"aw",@nobits
	.weak		__nv_reservedSMEM_offset_0_alias
	.size		__nv_reservedSMEM_offset_0_alias, 0, 64
	.other		__nv_reservedSMEM_offset_0_alias,@"STO_CUDA_RESERVED_SHARED STV_DEFAULT"
__nv_reservedSMEM_offset_0_alias:
	.zero		0
	.zero		64


//--------------------- .nv.constant0._Z36calculate_integral_no_texture_linearPfS_ --------------------------
	.section	.nv.constant0._Z36calculate_integral_no_texture_linearPfS_,"a",@progbits
	.sectionflags	@""
	.align	4
.nv.constant0._Z36calculate_integral_no_texture_linearPfS_:
	.zero		912


//--------------------- .nv.constant0._Z34calculate_integral_no_texture_stepPfS_ --------------------------
	.section	.nv.constant0._Z34calculate_integral_no_texture_stepPfS_,"a",@progbits
	.sectionflags	@""
	.align	4
.nv.constant0._Z34calculate_integral_no_texture_stepPfS_:
	.zero		912


//--------------------- .nv.constant0._Z26calculate_integral_textureyPf --------------------------
	.section	.nv.constant0._Z26calculate_integral_textureyPf,"a",@progbits
	.sectionflags	@""
	.align	4
.nv.constant0._Z26calculate_integral_textureyPf:
	.zero		912


//--------------------- SYMBOLS --------------------------

	.type		.nv.reservedSmem.offset0,@object
	.size		.nv.reservedSmem.offset0,0x4
